// auto-generated by cutlass_sweep.gemm — config: {"arch": "sm_90", "cluster_m": 1, "cluster_n": 1, "dtype": "fp32", "dtype_b": "fp32", "layout": "nt", "stages": 3, "tile_k": 64, "tile_m": 64, "tile_n": 128}
#include "cutlass/cutlass.h"
#include "cutlass/gemm/collective/collective_builder.hpp"
#include "cutlass/gemm/device/gemm_universal_adapter.h"
#include "cutlass/gemm/kernel/gemm_universal.hpp"
#include "cutlass/epilogue/collective/collective_builder.hpp"

using ElemA = float;
using ElemB = float;
using ElemCD = float;
using Acc  = float;
using TileShape    = cute::Shape<cute::_64, cute::_128, cute::_64>;
using ClusterShape = cute::Shape<cute::_1, cute::_1, cute::_1>;

using CollectiveEpilogue = typename cutlass::epilogue::collective::CollectiveBuilder<
    cutlass::arch::Sm90, cutlass::arch::OpClassTensorOp,
    TileShape, ClusterShape,
    cutlass::epilogue::collective::EpilogueTileAuto,
    Acc, Acc,
    ElemCD, cutlass::layout::RowMajor, 128 / cutlass::sizeof_bits<ElemCD>::value,
    ElemCD, cutlass::layout::RowMajor, 128 / cutlass::sizeof_bits<ElemCD>::value,
    cutlass::epilogue::collective::EpilogueScheduleAuto
  >::CollectiveOp;

using CollectiveMainloop = typename cutlass::gemm::collective::CollectiveBuilder<
    cutlass::arch::Sm90, cutlass::arch::OpClassTensorOp,
    ElemA, cutlass::layout::RowMajor, 128 / cutlass::sizeof_bits<ElemA>::value,
    ElemB, cutlass::layout::ColumnMajor, 128 / cutlass::sizeof_bits<ElemB>::value,
    Acc,
    TileShape, ClusterShape,
    cutlass::gemm::collective::StageCount<3>,
    cutlass::gemm::collective::KernelScheduleAuto
  >::CollectiveOp;

using GemmKernel = cutlass::gemm::kernel::GemmUniversal<
    cute::Shape<int,int,int,int>,
    CollectiveMainloop,
    CollectiveEpilogue
>;
using Gemm = cutlass::gemm::device::GemmUniversalAdapter<GemmKernel>;

// Force the device kernel symbol into the cubin without needing a host main.
auto* _anchor = &cutlass::device_kernel<GemmKernel>;


// ===== COMPILED SASS (sm_90a) =====

	.target	sm_90a

	.elftype	@"ET_EXEC"


//--------------------- .note.nv.tkinfo           --------------------------
	.section	.note.nv.tkinfo,"",@"SHT_NOTE"
	.sectionflags	@"SHF_NOTE_NV_TKINFO"
	.tkinfo
        /*0018*/ 	.word	0x00000002
        /*0030*/ 	.string	""
        /*0030*/ 	.string	"ptxas"
        /*0030*/ 	.string	"Cuda compilation tools, release 13.0, V13.0.88"
        /*0030*/ 	.string	"Build cuda_13.0.r13.0/compiler.36424714_0"
        /*0030*/ 	.string	"-arch sm_90a -m 64 "



//--------------------- .note.nv.cuinfo           --------------------------
	.section	.note.nv.cuinfo,"",@"SHT_NOTE"
	.sectionflags	@"SHF_NOTE_NV_CUINFO"
        /*0018*/ 	.short	0x0002
        /*001a*/ 	.short	0x005a
        /*001c*/ 	.short	0x0082
	.zero		2


//--------------------- .nv.info                  --------------------------
	.section	.nv.info,"",@"SHT_CUDA_INFO"
	.align	4


	//----- nvinfo : EIATTR_REGCOUNT
	.align		4
        /*0000*/ 	.byte	0x04, 0x2f
        /*0002*/ 	.short	(.L_15 - .L_14)
	.align		4
.L_14:
        /*0004*/ 	.word	index@(_ZN7cutlass13device_kernelINS_4gemm6kernel13GemmUniversalIN4cute5tupleIJiiiiEEENS1_10collective13CollectiveMmaINS1_34MainloopSm90TmaGmmaWarpSpecializedILi3ENS5_IJNS4_1CILi1EEESB_SB_EEENS1_32KernelTmaWarpSpecializedPingpongEEENS5_IJNSA_ILi64EEENSA_ILi128EEESF_EEEfNS5_IJlSB_lEEEfSI_NS4_8TiledMMAINS4_8MMA_AtomIJNS4_4SM904GMMA30MMA_64x128x8_F32TF32TF32_SS_TNILNSM_7ScaleInE1ELSO_1EEEEEENS4_6LayoutISC_NS5_IJNSA_ILi0EEESS_SS_EEEEENS5_IJNS4_10UnderscoreESV_SV_EEEEENS4_13SM90_TMA_LOADENS4_14ComposedLayoutINS4_7SwizzleILi3ELi4ELi3EEENS4_18smem_ptr_flag_bitsILi32EEENSR_INS5_IJNSA_ILi8EEENSA_ILi32EEEEEENS5_IJS15_SB_EEEEEEEvNS4_8identityESY_S19_vS1A_EENS_8epilogue10collective6detail29Sm90TmaWarpSpecializedAdapterINS1D_15DefaultEpilogueIfSI_SI_NS1C_6thread17LinearCombinationIfLi1EffLNS1H_9ScaleType4KindE0ELNS_15FloatRoundStyleE2EfEENS1_15EpilogueDefaultEEEEEvvEEEEvNT_6ParamsE)
        /*0008*/ 	.word	0x000000a8


	//----- nvinfo : EIATTR_FRAME_SIZE
	.align		4
.L_15:
        /*000c*/ 	.byte	0x04, 0x11
        /*000e*/ 	.short	(.L_17 - .L_16)
	.align		4
.L_16:
        /*0010*/ 	.word	index@(_ZN7cutlass13device_kernelINS_4gemm6kernel13GemmUniversalIN4cute5tupleIJiiiiEEENS1_10collective13CollectiveMmaINS1_34MainloopSm90TmaGmmaWarpSpecializedILi3ENS5_IJNS4_1CILi1EEESB_SB_EEENS1_32KernelTmaWarpSpecializedPingpongEEENS5_IJNSA_ILi64EEENSA_ILi128EEESF_EEEfNS5_IJlSB_lEEEfSI_NS4_8TiledMMAINS4_8MMA_AtomIJNS4_4SM904GMMA30MMA_64x128x8_F32TF32TF32_SS_TNILNSM_7ScaleInE1ELSO_1EEEEEENS4_6LayoutISC_NS5_IJNSA_ILi0EEESS_SS_EEEEENS5_IJNS4_10UnderscoreESV_SV_EEEEENS4_13SM90_TMA_LOADENS4_14ComposedLayoutINS4_7SwizzleILi3ELi4ELi3EEENS4_18smem_ptr_flag_bitsILi32EEENSR_INS5_IJNSA_ILi8EEENSA_ILi32EEEEEENS5_IJS15_SB_EEEEEEEvNS4_8identityESY_S19_vS1A_EENS_8epilogue10collective6detail29Sm90TmaWarpSpecializedAdapterINS1D_15DefaultEpilogueIfSI_SI_NS1C_6thread17LinearCombinationIfLi1EffLNS1H_9ScaleType4KindE0ELNS_15FloatRoundStyleE2EfEENS1_15EpilogueDefaultEEEEEvvEEEEvNT_6ParamsE)
        /*0014*/ 	.word	0x00000008


	//----- nvinfo : EIATTR_MIN_STACK_SIZE
	.align		4
.L_17:
        /*0018*/ 	.byte	0x04, 0x12
        /*001a*/ 	.short	(.L_19 - .L_18)
	.align		4
.L_18:
        /*001c*/ 	.word	index@(_ZN7cutlass13device_kernelINS_4gemm6kernel13GemmUniversalIN4cute5tupleIJiiiiEEENS1_10collective13CollectiveMmaINS1_34MainloopSm90TmaGmmaWarpSpecializedILi3ENS5_IJNS4_1CILi1EEESB_SB_EEENS1_32KernelTmaWarpSpecializedPingpongEEENS5_IJNSA_ILi64EEENSA_ILi128EEESF_EEEfNS5_IJlSB_lEEEfSI_NS4_8TiledMMAINS4_8MMA_AtomIJNS4_4SM904GMMA30MMA_64x128x8_F32TF32TF32_SS_TNILNSM_7ScaleInE1ELSO_1EEEEEENS4_6LayoutISC_NS5_IJNSA_ILi0EEESS_SS_EEEEENS5_IJNS4_10UnderscoreESV_SV_EEEEENS4_13SM90_TMA_LOADENS4_14ComposedLayoutINS4_7SwizzleILi3ELi4ELi3EEENS4_18smem_ptr_flag_bitsILi32EEENSR_INS5_IJNSA_ILi8EEENSA_ILi32EEEEEENS5_IJS15_SB_EEEEEEEvNS4_8identityESY_S19_vS1A_EENS_8epilogue10collective6detail29Sm90TmaWarpSpecializedAdapterINS1D_15DefaultEpilogueIfSI_SI_NS1C_6thread17LinearCombinationIfLi1EffLNS1H_9ScaleType4KindE0ELNS_15FloatRoundStyleE2EfEENS1_15EpilogueDefaultEEEEEvvEEEEvNT_6ParamsE)
        /*0020*/ 	.word	0x00000008
.L_19:


//--------------------- .nv.compat                --------------------------
	.section	.nv.compat,"",@"SHT_CUDA_COMPAT_INFO"
	.align	4
        /*0000*/ 	.byte	0x02, 0x09, 0x01, 0x00, 0x02, 0x02, 0x04, 0x00, 0x02, 0x05, 0x05, 0x00, 0x03, 0x07, 0x01, 0x01
        /*0010*/ 	.byte	0x02, 0x03, 0x01, 0x00, 0x02, 0x06, 0x01, 0x00, 0x04, 0x0b, 0x08, 0x00, 0x00, 0x00, 0x00, 0x00
        /*0020*/ 	.byte	0x00, 0x00, 0x00, 0x00


//--------------------- .nv.info._ZN7cutlass13device_kernelINS_4gemm6kernel13GemmUniversalIN4cute5tupleIJiiiiEEENS1_10collective13CollectiveMmaINS1_34MainloopSm90TmaGmmaWarpSpecializedILi3ENS5_IJNS4_1CILi1EEESB_SB_EEENS1_32KernelTmaWarpSpecializedPingpongEEENS5_IJNSA_ILi64EEENSA_ILi128EEESF_EEEfNS5_IJlSB_lEEEfSI_NS4_8TiledMMAINS4_8MMA_AtomIJNS4_4SM904GMMA30MMA_64x128x8_F32TF32TF32_SS_TNILNSM_7ScaleInE1ELSO_1EEEEEENS4_6LayoutISC_NS5_IJNSA_ILi0EEESS_SS_EEEEENS5_IJNS4_10UnderscoreESV_SV_EEEEENS4_13SM90_TMA_LOADENS4_14ComposedLayoutINS4_7SwizzleILi3ELi4ELi3EEENS4_18smem_ptr_flag_bitsILi32EEENSR_INS5_IJNSA_ILi8EEENSA_ILi32EEEEEENS5_IJS15_SB_EEEEEEEvNS4_8identityESY_S19_vS1A_EENS_8epilogue10collective6detail29Sm90TmaWarpSpecializedAdapterINS1D_15DefaultEpilogueIfSI_SI_NS1C_6thread17LinearCombinationIfLi1EffLNS1H_9ScaleType4KindE0ELNS_15FloatRoundStyleE2EfEENS1_15EpilogueDefaultEEEEEvvEEEEvNT_6ParamsE --------------------------
	.section	.nv.info._ZN7cutlass13device_kernelINS_4gemm6kernel13GemmUniversalIN4cute5tupleIJiiiiEEENS1_10collective13CollectiveMmaINS1_34MainloopSm90TmaGmmaWarpSpecializedILi3ENS5_IJNS4_1CILi1EEESB_SB_EEENS1_32KernelTmaWarpSpecializedPingpongEEENS5_IJNSA_ILi64EEENSA_ILi128EEESF_EEEfNS5_IJlSB_lEEEfSI_NS4_8TiledMMAINS4_8MMA_AtomIJNS4_4SM904GMMA30MMA_64x128x8_F32TF32TF32_SS_TNILNSM_7ScaleInE1ELSO_1EEEEEENS4_6LayoutISC_NS5_IJNSA_ILi0EEESS_SS_EEEEENS5_IJNS4_10UnderscoreESV_SV_EEEEENS4_13SM90_TMA_LOADENS4_14ComposedLayoutINS4_7SwizzleILi3ELi4ELi3EEENS4_18smem_ptr_flag_bitsILi32EEENSR_INS5_IJNSA_ILi8EEENSA_ILi32EEEEEENS5_IJS15_SB_EEEEEEEvNS4_8identityESY_S19_vS1A_EENS_8epilogue10collective6detail29Sm90TmaWarpSpecializedAdapterINS1D_15DefaultEpilogueIfSI_SI_NS1C_6thread17LinearCombinationIfLi1EffLNS1H_9ScaleType4KindE0ELNS_15FloatRoundStyleE2EfEENS1_15EpilogueDefaultEEEEEvvEEEEvNT_6ParamsE,"",@"SHT_CUDA_INFO"
	.sectionflags	@""
	.align	4


	//----- nvinfo : EIATTR_CUDA_API_VERSION
	.align		4
        /*0000*/ 	.byte	0x04, 0x37
        /*0002*/ 	.short	(.L_21 - .L_20)
.L_20:
        /*0004*/ 	.word	0x00000082


	//----- nvinfo : EIATTR_KPARAM_INFO
	.align		4
.L_21:
        /*0008*/ 	.byte	0x04, 0x17
        /*000a*/ 	.short	(.L_23 - .L_22)
.L_22:
        /*000c*/ 	.word	0x00000000
        /*0010*/ 	.short	0x0000
        /*0012*/ 	.short	0x0070
        /*0014*/ 	.byte	0x00, 0xf0, 0x01, 0x10


	//----- nvinfo : EIATTR_SPARSE_MMA_MASK
	.align		4
.L_23:
        /*0018*/ 	.byte	0x03, 0x50
        /*001a*/ 	.short	0x0000


	//----- nvinfo : EIATTR_MAXREG_COUNT
	.align		4
        /*001c*/ 	.byte	0x03, 0x1b
        /*001e*/ 	.short	0x00a8


	//----- nvinfo : EIATTR_NUM_BARRIERS
	.align		4
        /*0020*/ 	.byte	0x02, 0x4c
        /*0022*/ 	.byte	0x01
	.zero		1


	//----- nvinfo : EIATTR_EXTERNS
	.align		4
        /*0024*/ 	.byte	0x04, 0x0f
        /*0026*/ 	.short	(.L_25 - .L_24)


	//   ....[0]....
	.align		4
.L_24:
        /*0028*/ 	.word	index@(__assertfail)


	//----- nvinfo : EIATTR_ANNOTATIONS
	.align		4
.L_25:
        /*002c*/ 	.byte	0x04, 0x55
        /*002e*/ 	.short	(.L_27 - .L_26)


	//   ....[0]....
.L_26:
        /*0030*/ 	.word	0x00000001
        /*0034*/ 	.byte	0xb0, 0x0a, 0x00, 0x00, 0x01, 0x00, 0x00, 0x00, 0xd0, 0x11, 0x00, 0x00, 0x01, 0x00, 0x00, 0x00
        /*0044*/ 	.byte	0xf0, 0x57, 0x00, 0x00, 0x01, 0x00, 0x00, 0x00, 0x70, 0x64, 0x00, 0x00


	//----- nvinfo : EIATTR_MERCURY_ISA_VERSION
	.align		4
.L_27:
        /*0050*/ 	.byte	0x03, 0x5f
        /*0052*/ 	.short	0x0101


	//----- nvinfo : EIATTR_INT_WARP_WIDE_INSTR_OFFSETS
	.align		4
        /*0054*/ 	.byte	0x04, 0x31
        /*0056*/ 	.short	(.L_29 - .L_28)


	//   ....[0]....
.L_28:
        /*0058*/ 	.word	0x000003d0


	//   ....[1]....
        /*005c*/ 	.word	0x000003f0


	//   ....[2]....
        /*0060*/ 	.word	0x00000470


	//   ....[3]....
        /*0064*/ 	.word	0x00000480


	//   ....[4]....
        /*0068*/ 	.word	0x00000490


	//   ....[5]....
        /*006c*/ 	.word	0x000004b0


	//   ....[6]....
        /*0070*/ 	.word	0x00000540


	//   ....[7]....
        /*0074*/ 	.word	0x00000560


	//----- nvinfo : EIATTR_COOP_GROUP_MASK_REGIDS
	.align		4
.L_29:
        /*0078*/ 	.byte	0x04, 0x29
        /*007a*/ 	.short	(.L_31 - .L_30)


	//   ....[0]....
.L_30:
        /*007c*/ 	.word	0xffffffff


	//   ....[1]....
        /*0080*/ 	.word	0xffffffff


	//   ....[2]....
        /*0084*/ 	.word	0xffffffff


	//   ....[3]....
        /*0088*/ 	.word	0xffffffff


	//   ....[4]....
        /*008c*/ 	.word	0xffffffff


	//   ....[5]....
        /*0090*/ 	.word	0xffffffff


	//----- nvinfo : EIATTR_COOP_GROUP_INSTR_OFFSETS
	.align		4
.L_31:
        /*0094*/ 	.byte	0x04, 0x28
        /*0096*/ 	.short	(.L_33 - .L_32)


	//   ....[0]....
.L_32:
        /*0098*/ 	.word	0x00000070


	//   ....[1]....
        /*009c*/ 	.word	0x00000080


	//   ....[2]....
        /*00a0*/ 	.word	0x00000140


	//   ....[3]....
        /*00a4*/ 	.word	0x000002b0


	//   ....[4]....
        /*00a8*/ 	.word	0x000002f0


	//   ....[5]....
        /*00ac*/ 	.word	0x00000330


	//----- nvinfo : EIATTR_REG_RECONFIG
	.align		4
.L_33:
        /*00b0*/ 	.byte	0x01, 0x54
	.zero		2


	//----- nvinfo : EIATTR_SYSCALL_OFFSETS
	.align		4
        /*00b4*/ 	.byte	0x04, 0x46
        /*00b6*/ 	.short	(.L_35 - .L_34)


	//   ....[0]....
.L_34:
        /*00b8*/ 	.word	0x00001650


	//----- nvinfo : EIATTR_MBARRIER_INSTR_OFFSETS
	.align		4
.L_35:
        /*00bc*/ 	.byte	0x04, 0x39
        /*00be*/ 	.short	(.L_37 - .L_36)


	//   ....[0]....
.L_36:
        /*00c0*/ 	.word	0x00000240
        /*00c4*/ 	.word	0x000000ff
        /*00c8*/ 	.word	0x00000000
        /*00cc*/ 	.short	0x0100
        /*00ce*/ 	.byte	0x08
	.zero		1


	//   ....[1]....
        /*00d0*/ 	.word	0x00000250
        /*00d4*/ 	.word	0x000000ff
        /*00d8*/ 	.word	0x00000018
        /*00dc*/ 	.short	0x0100
        /*00de*/ 	.byte	0x08
	.zero		1


	//   ....[2]....
        /*00e0*/ 	.word	0x00000260
        /*00e4*/ 	.word	0x000000ff
        /*00e8*/ 	.word	0x00000008
        /*00ec*/ 	.short	0x0100
        /*00ee*/ 	.byte	0x08
	.zero		1


	//   ....[3]....
        /*00f0*/ 	.word	0x00000270
        /*00f4*/ 	.word	0x000000ff
        /*00f8*/ 	.word	0x00000020
        /*00fc*/ 	.short	0x0100
        /*00fe*/ 	.byte	0x08
	.zero		1


	//   ....[4]....
        /*0100*/ 	.word	0x00000280
        /*0104*/ 	.word	0x000000ff
        /*0108*/ 	.word	0x00000010
        /*010c*/ 	.short	0x0100
        /*010e*/ 	.byte	0x08
	.zero		1


	//   ....[5]....
        /*0110*/ 	.word	0x00000290
        /*0114*/ 	.word	0x000000ff
        /*0118*/ 	.word	0x00000028
        /*011c*/ 	.short	0x0100
        /*011e*/ 	.byte	0x08
	.zero		1


	//   ....[6]....
        /*0120*/ 	.word	0x000005a0
        /*0124*/ 	.word	0x000000ff
        /*0128*/ 	.word	0x00000060
        /*012c*/ 	.short	0x0100
        /*012e*/ 	.byte	0x08
	.zero		1


	//   ....[7]....
        /*0130*/ 	.word	0x00000610
        /*0134*/ 	.word	0x000000ff
        /*0138*/ 	.word	0x00000068
        /*013c*/ 	.short	0x0100
        /*013e*/ 	.byte	0x08
	.zero		1


	//   ....[8]....
        /*0140*/ 	.word	0x00000630
        /*0144*/ 	.word	0x000000ff
        /*0148*/ 	.word	0x00000040
        /*014c*/ 	.short	0x0100
        /*014e*/ 	.byte	0x09
	.zero		1


	//   ....[9]....
        /*0150*/ 	.word	0x00000640
        /*0154*/ 	.word	0x000000ff
        /*0158*/ 	.word	0x00000048
        /*015c*/ 	.short	0x0100
        /*015e*/ 	.byte	0x09
	.zero		1


	//   ....[10]....
        /*0160*/ 	.word	0x00000650
        /*0164*/ 	.word	0x000000ff
        /*0168*/ 	.word	0x00000050
        /*016c*/ 	.short	0x0100
        /*016e*/ 	.byte	0x09
	.zero		1


	//   ....[11]....
        /*0170*/ 	.word	0x00000660
        /*0174*/ 	.word	0x000000ff
        /*0178*/ 	.word	0x00000058
        /*017c*/ 	.short	0x0100
        /*017e*/ 	.byte	0x09
	.zero		1


	//   ....[12]....
        /*0180*/ 	.word	0x00001510
        /*0184*/ 	.word	0x000000ff
        /*0188*/ 	.word	0xfffffff8
        /*018c*/ 	.short	0x010a
        /*018e*/ 	.byte	0x2b
	.zero		1


	//   ....[13]....
        /*0190*/ 	.word	0x000016d0
        /*0194*/ 	.word	0x00000003
        /*0198*/ 	.word	0x00000000
        /*019c*/ 	.short	0x010a
        /*019e*/ 	.byte	0x3f
	.zero		1


	//   ....[14]....
        /*01a0*/ 	.word	0x00001730
        /*01a4*/ 	.word	0x00000003
        /*01a8*/ 	.word	0x00000000
        /*01ac*/ 	.short	0x010a
        /*01ae*/ 	.byte	0x3f
	.zero		1


	//   ....[15]....
        /*01b0*/ 	.word	0x00001c50
        /*01b4*/ 	.word	0x000000ff
        /*01b8*/ 	.word	0x00000000
        /*01bc*/ 	.short	0x010a
        /*01be*/ 	.byte	0x08
	.zero		1


	//   ....[16]....
        /*01c0*/ 	.word	0x00001c90
        /*01c4*/ 	.word	0x000000ff
        /*01c8*/ 	.word	0x00000000
        /*01cc*/ 	.short	0x010a
        /*01ce*/ 	.byte	0x08
	.zero		1


	//   ....[17]....
        /*01d0*/ 	.word	0x000020b0
        /*01d4*/ 	.word	0x000000ff
        /*01d8*/ 	.word	0x00000000
        /*01dc*/ 	.short	0x0101
        /*01de*/ 	.byte	0x08
	.zero		1


	//   ....[18]....
        /*01e0*/ 	.word	0x000021b0
        /*01e4*/ 	.word	0x00000003
        /*01e8*/ 	.word	0x00000000
        /*01ec*/ 	.short	0x0101
        /*01ee*/ 	.byte	0x2e
	.zero		1


	//   ....[19]....
        /*01f0*/ 	.word	0x00002280
        /*01f4*/ 	.word	0x000000ff
        /*01f8*/ 	.word	0x00000000
        /*01fc*/ 	.short	0x0101
        /*01fe*/ 	.byte	0x06
	.zero		1


	//   ....[20]....
        /*0200*/ 	.word	0x000022f0
        /*0204*/ 	.word	0x000000ff
        /*0208*/ 	.word	0x00000008
        /*020c*/ 	.short	0x010a
        /*020e*/ 	.byte	0x2b
	.zero		1


	//   ....[21]....
        /*0210*/ 	.word	0x00005830
        /*0214*/ 	.word	0x00000000
        /*0218*/ 	.word	0x00000000
        /*021c*/ 	.short	0x0101
        /*021e*/ 	.byte	0x2e
	.zero		1


	//   ....[22]....
        /*0220*/ 	.word	0x00006120
        /*0224*/ 	.word	0x0000000b
        /*0228*/ 	.word	0x00000018
        /*022c*/ 	.short	0x010a
        /*022e*/ 	.byte	0x3f
	.zero		1


	//   ....[23]....
        /*0230*/ 	.word	0x000065a0
        /*0234*/ 	.word	0x00000006
        /*0238*/ 	.word	0x00000068
        /*023c*/ 	.short	0x0101
        /*023e*/ 	.byte	0x3f
	.zero		1


	//   ....[24]....
        /*0240*/ 	.word	0x00006cc0
        /*0244*/ 	.word	0x00000007
        /*0248*/ 	.word	0x00000000
        /*024c*/ 	.short	0x010a
        /*024e*/ 	.byte	0x3f
	.zero		1


	//   ....[25]....
        /*0250*/ 	.word	0x00006d40
        /*0254*/ 	.word	0x00000004
        /*0258*/ 	.word	0x00000000
        /*025c*/ 	.short	0x010a
        /*025e*/ 	.byte	0x3f
	.zero		1


	//   ....[26]....
        /*0260*/ 	.word	0x00006dd0
        /*0264*/ 	.word	0x00000005
        /*0268*/ 	.word	0x00000000
        /*026c*/ 	.short	0x010a
        /*026e*/ 	.byte	0x3f
	.zero		1


	//   ....[27]....
        /*0270*/ 	.word	0x00006e40
        /*0274*/ 	.word	0x00000003
        /*0278*/ 	.word	0xfffffff8
        /*027c*/ 	.short	0x010a
        /*027e*/ 	.byte	0x3f
	.zero		1


	//   ....[28]....
        /*0280*/ 	.word	0x00006e90
        /*0284*/ 	.word	0x00000003
        /*0288*/ 	.word	0x00000000
        /*028c*/ 	.short	0x010a
        /*028e*/ 	.byte	0x3f
	.zero		1


	//   ....[29]....
        /*0290*/ 	.word	0x00006ef0
        /*0294*/ 	.word	0x00000004
        /*0298*/ 	.word	0x00000000
        /*029c*/ 	.short	0x010a
        /*029e*/ 	.byte	0x3f
	.zero		1


	//   ....[30]....
        /*02a0*/ 	.word	0x00006f50
        /*02a4*/ 	.word	0x00000003
        /*02a8*/ 	.word	0x00000008
        /*02ac*/ 	.short	0x010a
        /*02ae*/ 	.byte	0x3f
	.zero		1


	//   ....[31]....
        /*02b0*/ 	.word	0x00007020
        /*02b4*/ 	.word	0x0000000b
        /*02b8*/ 	.word	0x00000018
        /*02bc*/ 	.short	0x010a
        /*02be*/ 	.byte	0x3f
	.zero		1


	//   ....[32]....
        /*02c0*/ 	.word	0x000070f0
        /*02c4*/ 	.word	0x00000007
        /*02c8*/ 	.word	0x00000000
        /*02cc*/ 	.short	0x010a
        /*02ce*/ 	.byte	0x3f
	.zero		1


	//   ....[33]....
        /*02d0*/ 	.word	0x00007140
        /*02d4*/ 	.word	0x00000004
        /*02d8*/ 	.word	0x00000000
        /*02dc*/ 	.short	0x010a
        /*02de*/ 	.byte	0x3f
	.zero		1


	//----- nvinfo : EIATTR_NUM_MBARRIERS
	.align		4
.L_37:
        /*02e0*/ 	.byte	0x03, 0x38
        /*02e2*/ 	.short	0x000c


	//----- nvinfo : EIATTR_EXIT_INSTR_OFFSETS
	.align		4
        /*02e4*/ 	.byte	0x04, 0x1c
        /*02e6*/ 	.short	(.L_39 - .L_38)


	//   ....[0]....
.L_38:
        /*02e8*/ 	.word	0x00001160


	//   ....[1]....
        /*02ec*/ 	.word	0x000011c0


	//   ....[2]....
        /*02f0*/ 	.word	0x00005e50


	//   ....[3]....
        /*02f4*/ 	.word	0x00005e80


	//   ....[4]....
        /*02f8*/ 	.word	0x00006e20


	//----- nvinfo : EIATTR_MAX_THREADS
	.align		4
.L_39:
        /*02fc*/ 	.byte	0x04, 0x05
        /*02fe*/ 	.short	(.L_41 - .L_40)
.L_40:
        /*0300*/ 	.word	0x00000180
        /*0304*/ 	.word	0x00000001
        /*0308*/ 	.word	0x00000001


	//----- nvinfo : EIATTR_CRS_STACK_SIZE
	.align		4
.L_41:
        /*030c*/ 	.byte	0x04, 0x1e
        /*030e*/ 	.short	(.L_43 - .L_42)
.L_42:
        /*0310*/ 	.word	0x00000000


	//----- nvinfo : EIATTR_CBANK_PARAM_SIZE
	.align		4
.L_43:
        /*0314*/ 	.byte	0x03, 0x19
        /*0316*/ 	.short	0x0470


	//----- nvinfo : EIATTR_PARAM_CBANK
	.align		4
        /*0318*/ 	.byte	0x04, 0x0a
        /*031a*/ 	.short	(.L_45 - .L_44)
	.align		4
.L_44:
        /*031c*/ 	.word	index@(.nv.constant0._ZN7cutlass13device_kernelINS_4gemm6kernel13GemmUniversalIN4cute5tupleIJiiiiEEENS1_10collective13CollectiveMmaINS1_34MainloopSm90TmaGmmaWarpSpecializedILi3ENS5_IJNS4_1CILi1EEESB_SB_EEENS1_32KernelTmaWarpSpecializedPingpongEEENS5_IJNSA_ILi64EEENSA_ILi128EEESF_EEEfNS5_IJlSB_lEEEfSI_NS4_8TiledMMAINS4_8MMA_AtomIJNS4_4SM904GMMA30MMA_64x128x8_F32TF32TF32_SS_TNILNSM_7ScaleInE1ELSO_1EEEEEENS4_6LayoutISC_NS5_IJNSA_ILi0EEESS_SS_EEEEENS5_IJNS4_10UnderscoreESV_SV_EEEEENS4_13SM90_TMA_LOADENS4_14ComposedLayoutINS4_7SwizzleILi3ELi4ELi3EEENS4_18smem_ptr_flag_bitsILi32EEENSR_INS5_IJNSA_ILi8EEENSA_ILi32EEEEEENS5_IJS15_SB_EEEEEEEvNS4_8identityESY_S19_vS1A_EENS_8epilogue10collective6detail29Sm90TmaWarpSpecializedAdapterINS1D_15DefaultEpilogueIfSI_SI_NS1C_6thread17LinearCombinationIfLi1EffLNS1H_9ScaleType4KindE0ELNS_15FloatRoundStyleE2EfEENS1_15EpilogueDefaultEEEEEvvEEEEvNT_6ParamsE)
        /*0320*/ 	.short	0x0210
        /*0322*/ 	.short	0x0470


	//----- nvinfo : EIATTR_SW_WAR
	.align		4
.L_45:
        /*0324*/ 	.byte	0x04, 0x36
        /*0326*/ 	.short	(.L_47 - .L_46)
.L_46:
        /*0328*/ 	.word	0x00000008
.L_47:


//--------------------- .nv.callgraph             --------------------------
	.section	.nv.callgraph,"",@"SHT_CUDA_CALLGRAPH"
	.align	4
	.sectionentsize	8
	.align		4
        /*0000*/ 	.word	0x00000000
	.align		4
        /*0004*/ 	.word	0xffffffff
	.align		4
        /*0008*/ 	.word	index@(_ZN7cutlass13device_kernelINS_4gemm6kernel13GemmUniversalIN4cute5tupleIJiiiiEEENS1_10collective13CollectiveMmaINS1_34MainloopSm90TmaGmmaWarpSpecializedILi3ENS5_IJNS4_1CILi1EEESB_SB_EEENS1_32KernelTmaWarpSpecializedPingpongEEENS5_IJNSA_ILi64EEENSA_ILi128EEESF_EEEfNS5_IJlSB_lEEEfSI_NS4_8TiledMMAINS4_8MMA_AtomIJNS4_4SM904GMMA30MMA_64x128x8_F32TF32TF32_SS_TNILNSM_7ScaleInE1ELSO_1EEEEEENS4_6LayoutISC_NS5_IJNSA_ILi0EEESS_SS_EEEEENS5_IJNS4_10UnderscoreESV_SV_EEEEENS4_13SM90_TMA_LOADENS4_14ComposedLayoutINS4_7SwizzleILi3ELi4ELi3EEENS4_18smem_ptr_flag_bitsILi32EEENSR_INS5_IJNSA_ILi8EEENSA_ILi32EEEEEENS5_IJS15_SB_EEEEEEEvNS4_8identityESY_S19_vS1A_EENS_8epilogue10collective6detail29Sm90TmaWarpSpecializedAdapterINS1D_15DefaultEpilogueIfSI_SI_NS1C_6thread17LinearCombinationIfLi1EffLNS1H_9ScaleType4KindE0ELNS_15FloatRoundStyleE2EfEENS1_15EpilogueDefaultEEEEEvvEEEEvNT_6ParamsE)
	.align		4
        /*000c*/ 	.word	index@(__assertfail)
	.align		4
        /*0010*/ 	.word	0x00000000
	.align		4
        /*0014*/ 	.word	0xfffffffe
	.align		4
        /*0018*/ 	.word	0x00000000
	.align		4
        /*001c*/ 	.word	0xfffffffd
	.align		4
        /*0020*/ 	.word	0x00000000
	.align		4
        /*0024*/ 	.word	0xfffffffc


//--------------------- .nv.constant4             --------------------------
	.section	.nv.constant4,"a",@progbits
	.align	8
	.align		8
.nv.constant4:
        /*0000*/ 	.dword	__assertfail
	.align		8
        /*0008*/ 	.dword	__unnamed_1
	.align		8
        /*0010*/ 	.dword	_ZN40_INTERNAL_eac9d0d3_4_k_cu_06ef3de0_183334cuda3std3__45__cpo5beginE
	.align		8
        /*0018*/ 	.dword	_ZN40_INTERNAL_eac9d0d3_4_k_cu_06ef3de0_183334cuda3std3__45__cpo3endE
	.align		8
        /*0020*/ 	.dword	_ZN40_INTERNAL_eac9d0d3_4_k_cu_06ef3de0_183334cuda3std3__45__cpo6cbeginE
	.align		8
        /*0028*/ 	.dword	_ZN40_INTERNAL_eac9d0d3_4_k_cu_06ef3de0_183334cuda3std3__45__cpo4cendE
	.align		8
        /*0030*/ 	.dword	_ZN40_INTERNAL_eac9d0d3_4_k_cu_06ef3de0_183334cuda3std3__442_GLOBAL__N__eac9d0d3_4_k_cu_06ef3de0_183336ignoreE
	.align		8
        /*0038*/ 	.dword	_ZN40_INTERNAL_eac9d0d3_4_k_cu_06ef3de0_183334cuda3std3__419piecewise_constructE
	.align		8
        /*0040*/ 	.dword	_ZN40_INTERNAL_eac9d0d3_4_k_cu_06ef3de0_183334cuda3std3__48in_placeE
	.align		8
        /*0048*/ 	.dword	_ZN40_INTERNAL_eac9d0d3_4_k_cu_06ef3de0_183334cuda3std6ranges3__45__cpo4swapE
	.align		8
        /*0050*/ 	.dword	_ZN40_INTERNAL_eac9d0d3_4_k_cu_06ef3de0_183334cuda3std6ranges3__45__cpo9iter_moveE
	.align		8
        /*0058*/ 	.dword	_ZN40_INTERNAL_eac9d0d3_4_k_cu_06ef3de0_183334cute7productE
	.align		8
        /*0060*/ 	.dword	_ZN40_INTERNAL_eac9d0d3_4_k_cu_06ef3de0_183334cute1_E
	.align		8
        /*0068*/ 	.dword	$str$22
	.align		8
        /*0070*/ 	.dword	$str$23


//--------------------- .text._ZN7cutlass13device_kernelINS_4gemm6kernel13GemmUniversalIN4cute5tupleIJiiiiEEENS1_10collective13CollectiveMmaINS1_34MainloopSm90TmaGmmaWarpSpecializedILi3ENS5_IJNS4_1CILi1EEESB_SB_EEENS1_32KernelTmaWarpSpecializedPingpongEEENS5_IJNSA_ILi64EEENSA_ILi128EEESF_EEEfNS5_IJlSB_lEEEfSI_NS4_8TiledMMAINS4_8MMA_AtomIJNS4_4SM904GMMA30MMA_64x128x8_F32TF32TF32_SS_TNILNSM_7ScaleInE1ELSO_1EEEEEENS4_6LayoutISC_NS5_IJNSA_ILi0EEESS_SS_EEEEENS5_IJNS4_10UnderscoreESV_SV_EEEEENS4_13SM90_TMA_LOADENS4_14ComposedLayoutINS4_7SwizzleILi3ELi4ELi3EEENS4_18smem_ptr_flag_bitsILi32EEENSR_INS5_IJNSA_ILi8EEENSA_ILi32EEEEEENS5_IJS15_SB_EEEEEEEvNS4_8identityESY_S19_vS1A_EENS_8epilogue10collective6detail29Sm90TmaWarpSpecializedAdapterINS1D_15DefaultEpilogueIfSI_SI_NS1C_6thread17LinearCombinationIfLi1EffLNS1H_9ScaleType4KindE0ELNS_15FloatRoundStyleE2EfEENS1_15EpilogueDefaultEEEEEvvEEEEvNT_6ParamsE --------------------------
	.section	.text._ZN7cutlass13device_kernelINS_4gemm6kernel13GemmUniversalIN4cute5tupleIJiiiiEEENS1_10collective13CollectiveMmaINS1_34MainloopSm90TmaGmmaWarpSpecializedILi3ENS5_IJNS4_1CILi1EEESB_SB_EEENS1_32KernelTmaWarpSpecializedPingpongEEENS5_IJNSA_ILi64EEENSA_ILi128EEESF_EEEfNS5_IJlSB_lEEEfSI_NS4_8TiledMMAINS4_8MMA_AtomIJNS4_4SM904GMMA30MMA_64x128x8_F32TF32TF32_SS_TNILNSM_7ScaleInE1ELSO_1EEEEEENS4_6LayoutISC_NS5_IJNSA_ILi0EEESS_SS_EEEEENS5_IJNS4_10UnderscoreESV_SV_EEEEENS4_13SM90_TMA_LOADENS4_14ComposedLayoutINS4_7SwizzleILi3ELi4ELi3EEENS4_18smem_ptr_flag_bitsILi32EEENSR_INS5_IJNSA_ILi8EEENSA_ILi32EEEEEENS5_IJS15_SB_EEEEEEEvNS4_8identityESY_S19_vS1A_EENS_8epilogue10collective6detail29Sm90TmaWarpSpecializedAdapterINS1D_15DefaultEpilogueIfSI_SI_NS1C_6thread17LinearCombinationIfLi1EffLNS1H_9ScaleType4KindE0ELNS_15FloatRoundStyleE2EfEENS1_15EpilogueDefaultEEEEEvvEEEEvNT_6ParamsE,"ax",@progbits
	.align	128
.text._ZN7cutlass13device_kernelINS_4gemm6kernel13GemmUniversalIN4cute5tupleIJiiiiEEENS1_10collective13CollectiveMmaINS1_34MainloopSm90TmaGmmaWarpSpecializedILi3ENS5_IJNS4_1CILi1EEESB_SB_EEENS1_32KernelTmaWarpSpecializedPingpongEEENS5_IJNSA_ILi64EEENSA_ILi128EEESF_EEEfNS5_IJlSB_lEEEfSI_NS4_8TiledMMAINS4_8MMA_AtomIJNS4_4SM904GMMA30MMA_64x128x8_F32TF32TF32_SS_TNILNSM_7ScaleInE1ELSO_1EEEEEENS4_6LayoutISC_NS5_IJNSA_ILi0EEESS_SS_EEEEENS5_IJNS4_10UnderscoreESV_SV_EEEEENS4_13SM90_TMA_LOADENS4_14ComposedLayoutINS4_7SwizzleILi3ELi4ELi3EEENS4_18smem_ptr_flag_bitsILi32EEENSR_INS5_IJNSA_ILi8EEENSA_ILi32EEEEEENS5_IJS15_SB_EEEEEEEvNS4_8identityESY_S19_vS1A_EENS_8epilogue10collective6detail29Sm90TmaWarpSpecializedAdapterINS1D_15DefaultEpilogueIfSI_SI_NS1C_6thread17LinearCombinationIfLi1EffLNS1H_9ScaleType4KindE0ELNS_15FloatRoundStyleE2EfEENS1_15EpilogueDefaultEEEEEvvEEEEvNT_6ParamsE:
        .type           _ZN7cutlass13device_kernelINS_4gemm6kernel13GemmUniversalIN4cute5tupleIJiiiiEEENS1_10collective13CollectiveMmaINS1_34MainloopSm90TmaGmmaWarpSpecializedILi3ENS5_IJNS4_1CILi1EEESB_SB_EEENS1_32KernelTmaWarpSpecializedPingpongEEENS5_IJNSA_ILi64EEENSA_ILi128EEESF_EEEfNS5_IJlSB_lEEEfSI_NS4_8TiledMMAINS4_8MMA_AtomIJNS4_4SM904GMMA30MMA_64x128x8_F32TF32TF32_SS_TNILNSM_7ScaleInE1ELSO_1EEEEEENS4_6LayoutISC_NS5_IJNSA_ILi0EEESS_SS_EEEEENS5_IJNS4_10UnderscoreESV_SV_EEEEENS4_13SM90_TMA_LOADENS4_14ComposedLayoutINS4_7SwizzleILi3ELi4ELi3EEENS4_18smem_ptr_flag_bitsILi32EEENSR_INS5_IJNSA_ILi8EEENSA_ILi32EEEEEENS5_IJS15_SB_EEEEEEEvNS4_8identityESY_S19_vS1A_EENS_8epilogue10collective6detail29Sm90TmaWarpSpecializedAdapterINS1D_15DefaultEpilogueIfSI_SI_NS1C_6thread17LinearCombinationIfLi1EffLNS1H_9ScaleType4KindE0ELNS_15FloatRoundStyleE2EfEENS1_15EpilogueDefaultEEEEEvvEEEEvNT_6ParamsE,@function
        .size           _ZN7cutlass13device_kernelINS_4gemm6kernel13GemmUniversalIN4cute5tupleIJiiiiEEENS1_10collective13CollectiveMmaINS1_34MainloopSm90TmaGmmaWarpSpecializedILi3ENS5_IJNS4_1CILi1EEESB_SB_EEENS1_32KernelTmaWarpSpecializedPingpongEEENS5_IJNSA_ILi64EEENSA_ILi128EEESF_EEEfNS5_IJlSB_lEEEfSI_NS4_8TiledMMAINS4_8MMA_AtomIJNS4_4SM904GMMA30MMA_64x128x8_F32TF32TF32_SS_TNILNSM_7ScaleInE1ELSO_1EEEEEENS4_6LayoutISC_NS5_IJNSA_ILi0EEESS_SS_EEEEENS5_IJNS4_10UnderscoreESV_SV_EEEEENS4_13SM90_TMA_LOADENS4_14ComposedLayoutINS4_7SwizzleILi3ELi4ELi3EEENS4_18smem_ptr_flag_bitsILi32EEENSR_INS5_IJNSA_ILi8EEENSA_ILi32EEEEEENS5_IJS15_SB_EEEEEEEvNS4_8identityESY_S19_vS1A_EENS_8epilogue10collective6detail29Sm90TmaWarpSpecializedAdapterINS1D_15DefaultEpilogueIfSI_SI_NS1C_6thread17LinearCombinationIfLi1EffLNS1H_9ScaleType4KindE0ELNS_15FloatRoundStyleE2EfEENS1_15EpilogueDefaultEEEEEvvEEEEvNT_6ParamsE,(.L_x_195 - _ZN7cutlass13device_kernelINS_4gemm6kernel13GemmUniversalIN4cute5tupleIJiiiiEEENS1_10collective13CollectiveMmaINS1_34MainloopSm90TmaGmmaWarpSpecializedILi3ENS5_IJNS4_1CILi1EEESB_SB_EEENS1_32KernelTmaWarpSpecializedPingpongEEENS5_IJNSA_ILi64EEENSA_ILi128EEESF_EEEfNS5_IJlSB_lEEEfSI_NS4_8TiledMMAINS4_8MMA_AtomIJNS4_4SM904GMMA30MMA_64x128x8_F32TF32TF32_SS_TNILNSM_7ScaleInE1ELSO_1EEEEEENS4_6LayoutISC_NS5_IJNSA_ILi0EEESS_SS_EEEEENS5_IJNS4_10UnderscoreESV_SV_EEEEENS4_13SM90_TMA_LOADENS4_14ComposedLayoutINS4_7SwizzleILi3ELi4ELi3EEENS4_18smem_ptr_flag_bitsILi32EEENSR_INS5_IJNSA_ILi8EEENSA_ILi32EEEEEENS5_IJS15_SB_EEEEEEEvNS4_8identityESY_S19_vS1A_EENS_8epilogue10collective6detail29Sm90TmaWarpSpecializedAdapterINS1D_15DefaultEpilogueIfSI_SI_NS1C_6thread17LinearCombinationIfLi1EffLNS1H_9ScaleType4KindE0ELNS_15FloatRoundStyleE2EfEENS1_15EpilogueDefaultEEEEEvvEEEEvNT_6ParamsE)
        .other          _ZN7cutlass13device_kernelINS_4gemm6kernel13GemmUniversalIN4cute5tupleIJiiiiEEENS1_10collective13CollectiveMmaINS1_34MainloopSm90TmaGmmaWarpSpecializedILi3ENS5_IJNS4_1CILi1EEESB_SB_EEENS1_32KernelTmaWarpSpecializedPingpongEEENS5_IJNSA_ILi64EEENSA_ILi128EEESF_EEEfNS5_IJlSB_lEEEfSI_NS4_8TiledMMAINS4_8MMA_AtomIJNS4_4SM904GMMA30MMA_64x128x8_F32TF32TF32_SS_TNILNSM_7ScaleInE1ELSO_1EEEEEENS4_6LayoutISC_NS5_IJNSA_ILi0EEESS_SS_EEEEENS5_IJNS4_10UnderscoreESV_SV_EEEEENS4_13SM90_TMA_LOADENS4_14ComposedLayoutINS4_7SwizzleILi3ELi4ELi3EEENS4_18smem_ptr_flag_bitsILi32EEENSR_INS5_IJNSA_ILi8EEENSA_ILi32EEEEEENS5_IJS15_SB_EEEEEEEvNS4_8identityESY_S19_vS1A_EENS_8epilogue10collective6detail29Sm90TmaWarpSpecializedAdapterINS1D_15DefaultEpilogueIfSI_SI_NS1C_6thread17LinearCombinationIfLi1EffLNS1H_9ScaleType4KindE0ELNS_15FloatRoundStyleE2EfEENS1_15EpilogueDefaultEEEEEvvEEEEvNT_6ParamsE,@"STO_CUDA_ENTRY STV_DEFAULT"
_ZN7cutlass13device_kernelINS_4gemm6kernel13GemmUniversalIN4cute5tupleIJiiiiEEENS1_10collective13CollectiveMmaINS1_34MainloopSm90TmaGmmaWarpSpecializedILi3ENS5_IJNS4_1CILi1EEESB_SB_EEENS1_32KernelTmaWarpSpecializedPingpongEEENS5_IJNSA_ILi64EEENSA_ILi128EEESF_EEEfNS5_IJlSB_lEEEfSI_NS4_8TiledMMAINS4_8MMA_AtomIJNS4_4SM904GMMA30MMA_64x128x8_F32TF32TF32_SS_TNILNSM_7ScaleInE1ELSO_1EEEEEENS4_6LayoutISC_NS5_IJNSA_ILi0EEESS_SS_EEEEENS5_IJNS4_10UnderscoreESV_SV_EEEEENS4_13SM90_TMA_LOADENS4_14ComposedLayoutINS4_7SwizzleILi3ELi4ELi3EEENS4_18smem_ptr_flag_bitsILi32EEENSR_INS5_IJNSA_ILi8EEENSA_ILi32EEEEEENS5_IJS15_SB_EEEEEEEvNS4_8identityESY_S19_vS1A_EENS_8epilogue10collective6detail29Sm90TmaWarpSpecializedAdapterINS1D_15DefaultEpilogueIfSI_SI_NS1C_6thread17LinearCombinationIfLi1EffLNS1H_9ScaleType4KindE0ELNS_15FloatRoundStyleE2EfEENS1_15EpilogueDefaultEEEEEvvEEEEvNT_6ParamsE:
[----:B------:R-:W0:Y:S02]  /*0000*/  LDC R1, c[0x0][0x28] ;  /* 0x00000a00ff017b82 */ /* 0x000e240000000800 */
[----:B0-----:R-:W-:Y:S01]  /*0010*/  VIADD R1, R1, 0xfffffff8 ;  /* 0xfffffff801017836 */ /* 0x001fe20000000000 */
[----:B------:R-:W0:Y:S01]  /*0020*/  S2R R4, SR_TID.X ;  /* 0x0000000000047919 */ /* 0x000e220000002100 */
[----:B------:R-:W-:Y:S01]  /*0030*/  ELECT P0, URZ, PT ;  /* 0x00000000003f782f */ /* 0x000fe20003800000 */
[----:B------:R-:W-:Y:S01]  /*0040*/  BSSY B0, `(.L_x_0) ;  /* 0x000000f000007945 */ /* 0x000fe20003800000 */
[--C-:B0-----:R-:W-:Y:S02]  /*0050*/  SHF.R.U32.HI R0, RZ, 0x5, R4.reuse ;  /* 0x00000005ff007819 */ /* 0x101fe40000011604 */
[----:B------:R-:W-:-:S03]  /*0060*/  SHF.R.U32.HI R5, RZ, 0x7, R4 ;  /* 0x00000007ff057819 */ /* 0x000fc60000011604 */
[----:B------:R-:W0:Y:S04]  /*0070*/  SHFL.IDX PT, R2, R0, RZ, 0x1f ;  /* 0x00001fff00027589 */ /* 0x000e2800000e0000 */
[----:B------:R1:W2:Y:S01]  /*0080*/  SHFL.IDX PT, R7, R5, RZ, 0x1f ;  /* 0x00001fff05077589 */ /* 0x0002a200000e0000 */
[----:B0-----:R-:W-:-:S13]  /*0090*/  ISETP.NE.OR P0, PT, R2, RZ, !P0 ;  /* 0x000000ff0200720c */ /* 0x001fda0004705670 */
[----:B-12---:R-:W-:Y:S05]  /*00a0*/  @P0 BRA `(.L_x_1) ;  /* 0x0000000000200947 */ /* 0x006fea0003800000 */
[----:B------:R-:W-:Y:S02]  /*00b0*/  ULDC.64 UR4, c[0x0][0x198] ;  /* 0x0000660000047ab9 */ /* 0x000fe40000000a00 */
[----:B------:R-:W-:Y:S02]  /*00c0*/  UIADD3 UR6, UP0, UR4, 0xf0, URZ ;  /* 0x000000f004067890 */ /* 0x000fe4000ff1e03f */
[----:B------:R-:W-:Y:S02]  /*00d0*/  UIADD3 UR4, UP1, UR4, 0x1f0, URZ ;  /* 0x000001f004047890 */ /* 0x000fe4000ff3e03f */
[----:B------:R-:W-:Y:S02]  /*00e0*/  UIADD3.X UR7, URZ, UR5, URZ, UP0, !UPT ;  /* 0x000000053f077290 */ /* 0x000fe400087fe43f */
[----:B------:R-:W-:-:S07]  /*00f0*/  UIADD3.X UR5, URZ, UR5, URZ, UP1, !UPT ;  /* 0x000000053f057290 */ /* 0x000fce0008ffe43f */
[----:B------:R0:W-:Y:S02]  /*0100*/  UTMACCTL.PF [UR6] ;  /* 0x00000000060079b9 */ /* 0x0001e40008040000 */
[----:B------:R0:W-:Y:S02]  /*0110*/  UTMACCTL.PF [UR4] ;  /* 0x00000000040079b9 */ /* 0x0001e40008040000 */
[----:B0-----:R-:W-:Y:S01]  /*0120*/  NOP ;  /* 0x0000000000007918 */ /* 0x001fe20000000000 */
.L_x_1:
[----:B------:R-:W-:Y:S05]  /*0130*/  BSYNC B0 ;  /* 0x0000000000007941 */ /* 0x000fea0003800000 */
.L_x_0:
[----:B------:R-:W0:Y:S02]  /*0140*/  SHFL.IDX PT, R3, R0, RZ, 0x1f ;  /* 0x00001fff00037589 */ /* 0x000e2400000e0000 */
[----:B0-----:R-:W-:-:S13]  /*0150*/  ISETP.NE.AND P0, PT, R3, RZ, PT ;  /* 0x000000ff0300720c */ /* 0x001fda0003f05270 */
[----:B------:R-:W-:Y:S05]  /*0160*/  @P0 BRA `(.L_x_2) ;  /* 0x0000000000500947 */ /* 0x000fea0003800000 */
[----:B------:R-:W0:Y:S01]  /*0170*/  S2UR UR8, SR_CgaCtaId ;  /* 0x00000000000879c3 */ /* 0x000e220000008800 */
[----:B------:R-:W-:Y:S01]  /*0180*/  UMOV UR4, 0x400 ;  /* 0x0000040000047882 */ /* 0x000fe20000000000 */
[----:B------:R-:W-:Y:S01]  /*0190*/  UMOV UR5, 0x1 ;  /* 0x0000000100057882 */ /* 0x000fe20000000000 */
[----:B------:R-:W-:Y:S01]  /*01a0*/  UMOV UR6, 0x80 ;  /* 0x0000008000067882 */ /* 0x000fe20000000000 */
[----:B------:R-:W-:Y:S01]  /*01b0*/  ELECT P0, URZ, PT ;  /* 0x00000000003f782f */ /* 0x000fe20003800000 */
[----:B------:R-:W-:-:S04]  /*01c0*/  UIADD3 UR6, -UR6, 0x100000, URZ ;  /* 0x0010000006067890 */ /* 0x000fc8000fffe13f */
[----:B------:R-:W-:Y:S02]  /*01d0*/  USHF.L.U32 UR7, UR6, 0xb, URZ ;  /* 0x0000000b06077899 */ /* 0x000fe4000800063f */
[----:B------:R-:W-:Y:S02]  /*01e0*/  USHF.L.U32 UR6, UR6, 0x1, URZ ;  /* 0x0000000106067899 */ /* 0x000fe4000800063f */
[----:B0-----:R-:W-:Y:S02]  /*01f0*/  ULEA UR8, UR8, UR4, 0x18 ;  /* 0x0000000408087291 */ /* 0x001fe4000f8ec03f */
[----:B------:R-:W-:-:S04]  /*0200*/  UIADD3 UR4, -UR5, 0x100000, URZ ;  /* 0x0010000005047890 */ /* 0x000fc8000fffe13f */
[----:B------:R-:W-:Y:S02]  /*0210*/  USHF.L.U32 UR5, UR4, 0xb, URZ ;  /* 0x0000000b04057899 */ /* 0x000fe4000800063f */
[----:B------:R-:W-:Y:S01]  /*0220*/  USHF.L.U32 UR4, UR4, 0x1, URZ ;  /* 0x0000000104047899 */ /* 0x000fe2000800063f */
[----:B------:R-:W0:Y:S11]  /*0230*/  FENCE.VIEW.ASYNC.S ;  /* 0x00000000000073c6 */ /* 0x000e360000000000 */
[----:B0-----:R0:W1:Y:S01]  /*0240*/  SYNCS.EXCH.64 URZ, [UR8], UR4 ;  /* 0x00000004083f75b2 */ /* 0x0010620008000100 */
[----:B------:R0:W2:Y:S01]  /*0250*/  SYNCS.EXCH.64 URZ, [UR8+0x18], UR6 ;  /* 0x00001806083f75b2 */ /* 0x0000a20008000100 */
[----:B------:R0:W3:Y:S01]  /*0260*/  SYNCS.EXCH.64 URZ, [UR8+0x8], UR4 ;  /* 0x00000804083f75b2 */ /* 0x0000e20008000100 */
[----:B------:R0:W4:Y:S01]  /*0270*/  SYNCS.EXCH.64 URZ, [UR8+0x20], UR6 ;  /* 0x00002006083f75b2 */ /* 0x0001220008000100 */
[----:B------:R0:W0:Y:S01]  /*0280*/  SYNCS.EXCH.64 URZ, [UR8+0x10], UR4 ;  /* 0x00001004083f75b2 */ /* 0x0000220008000100 */
[----:B------:R0:W0:Y:S01]  /*0290*/  SYNCS.EXCH.64 URZ, [UR8+0x28], UR6 ;  /* 0x00002806083f75b2 */ /* 0x0000220008000100 */
[----:B------:R-:W-:Y:S01]  /*02a0*/  NOP ;  /* 0x0000000000007918 */ /* 0x000fe20000000000 */
.L_x_2:
[----:B------:R-:W5:Y:S01]  /*02b0*/  SHFL.IDX PT, R6, R0, RZ, 0x1f ;  /* 0x00001fff00067589 */ /* 0x000f6200000e0000 */
[----:B------:R-:W-:Y:S01]  /*02c0*/  ELECT P0, URZ, PT ;  /* 0x00000000003f782f */ /* 0x000fe20003800000 */
[----:B------:R-:W-:Y:S01]  /*02d0*/  NOP ;  /* 0x0000000000007918 */ /* 0x000fe20000000000 */
[----:B------:R-:W-:Y:S01]  /*02e0*/  ELECT P1, URZ, PT ;  /* 0x00000000003f782f */ /* 0x000fe20003820000 */
[----:B------:R-:W1:Y:S01]  /*02f0*/  SHFL.IDX PT, R3, R0, RZ, 0x1f ;  /* 0x00001fff00037589 */ /* 0x000e6200000e0000 */
[----:B0-----:R-:W-:Y:S01]  /*0300*/  UMOV UR4, 0x20 ;  /* 0x0000002000047882 */ /* 0x001fe20000000000 */
[----:B------:R-:W-:Y:S01]  /*0310*/  UMOV UR11, 0x80 ;  /* 0x00000080000b7882 */ /* 0x000fe20000000000 */
[----:B------:R-:W-:Y:S01]  /*0320*/  NOP ;  /* 0x0000000000007918 */ /* 0x000fe20000000000 */
[----:B------:R-:W0:Y:S01]  /*0330*/  SHFL.IDX PT, R5, R5, RZ, 0x1f ;  /* 0x00001fff05057589 */ /* 0x000e2200000e0000 */
[C---:B------:R-:W-:Y:S01]  /*0340*/  VIADD R31, R7.reuse, 0xffffffff ;  /* 0xffffffff071f7836 */ /* 0x040fe20000000000 */
[----:B------:R-:W-:Y:S01]  /*0350*/  ULDC.64 UR36, c[0x0][0x208] ;  /* 0x0000820000247ab9 */ /* 0x000fe20000000a00 */
[----:B------:R-:W-:-:S03]  /*0360*/  ISETP.NE.AND P2, PT, R7, RZ, PT ;  /* 0x000000ff0700720c */ /* 0x000fc60003f45270 */
[----:B------:R-:W-:Y:S02]  /*0370*/  ISETP.GE.U32.AND P3, PT, R31, 0x2, PT ;  /* 0x000000021f00780c */ /* 0x000fe40003f66070 */
[----:B-----5:R-:W-:Y:S02]  /*0380*/  ISETP.NE.OR P0, PT, R6, RZ, !P0 ;  /* 0x000000ff0600720c */ /* 0x020fe40004705670 */
[----:B-1----:R-:W-:Y:S02]  /*0390*/  ISETP.NE.OR P1, PT, R3, RZ, !P1 ;  /* 0x000000ff0300720c */ /* 0x002fe40004f25670 */
[----:B------:R-:W-:Y:S02]  /*03a0*/  SHF.R.S32.HI R3, RZ, 0x1f, R2 ;  /* 0x0000001fff037819 */ /* 0x000fe40000011402 */
[----:B0-----:R-:W-:Y:S02]  /*03b0*/  R2UR UR43, R5 ;  /* 0x00000000052b72ca */ /* 0x001fe400000e0000 */
[----:B------:R-:W-:-:S05]  /*03c0*/  LEA.HI R3, R3, R2, RZ, 0x2 ;  /* 0x0000000203037211 */ /* 0x000fca00078f10ff */
[----:B------:R-:W-:Y:S01]  /*03d0*/  VOTEU.ALL UP0, P0 ;  /* 0x00000000003f7886 */ /* 0x000fe20000000000 */
[----:B------:R-:W-:Y:S01]  /*03e0*/  LOP3.LUT R3, R3, 0xfffffffc, RZ, 0xc0, !PT ;  /* 0xfffffffc03037812 */ /* 0x000fe200078ec0ff */
[----:B------:R-:W-:-:S03]  /*03f0*/  VOTEU.ALL UP1, P1 ;  /* 0x00000000003f7886 */ /* 0x000fc60000820000 */
[----:B------:R-:W0:Y:S01]  /*0400*/  @!UP0 S2UR UR7, SR_CgaCtaId ;  /* 0x00000000000789c3 */ /* 0x000e220000008800 */
[----:B------:R-:W-:Y:S01]  /*0410*/  @!UP0 UMOV UR6, 0x400 ;  /* 0x0000040000068882 */ /* 0x000fe20000000000 */
[----:B------:R-:W-:-:S04]  /*0420*/  @!UP0 UIADD3 UR4, -UR4, 0x100000, URZ ;  /* 0x0010000004048890 */ /* 0x000fc8000fffe13f */
[----:B------:R-:W-:Y:S02]  /*0430*/  @!UP0 USHF.L.U32 UR5, UR4, 0xb, URZ ;  /* 0x0000000b04058899 */ /* 0x000fe4000800063f */
[----:B------:R-:W-:Y:S01]  /*0440*/  @!UP0 USHF.L.U32 UR4, UR4, 0x1, URZ ;  /* 0x0000000104048899 */ /* 0x000fe2000800063f */
[----:B------:R-:W-:Y:S01]  /*0450*/  IMAD.IADD R14, R2, 0x1, -R3 ;  /* 0x00000001020e7824 */ /* 0x000fe200078e0a03 */
[----:B------:R-:W-:Y:S01]  /*0460*/  @!UP1 UMOV UR9, 0x400 ;  /* 0x0000040000099882 */ /* 0x000fe20000000000 */
[----:B------:R-:W-:Y:S01]  /*0470*/  VOTEU.ALL UP2, P1 ;  /* 0x00000000003f7886 */ /* 0x000fe20000840000 */
[----:B------:R-:W-:Y:S01]  /*0480*/  VOTEU.ALL UP3, P1 ;  /* 0x00000000003f7886 */ /* 0x000fe20000860000 */
[----:B------:R-:W-:Y:S01]  /*0490*/  VOTEU.ALL UP4, P1 ;  /* 0x00000000003f7886 */ /* 0x000fe20000880000 */
[----:B------:R-:W1:Y:S01]  /*04a0*/  @!UP1 S2UR UR10, SR_CgaCtaId ;  /* 0x00000000000a99c3 */ /* 0x000e620000008800 */
[----:B------:R-:W-:Y:S01]  /*04b0*/  VOTEU.ALL UP5, P1 ;  /* 0x00000000003f7886 */ /* 0x000fe200008a0000 */
[----:B------:R-:W-:-:S04]  /*04c0*/  SHF.R.S32.HI R3, RZ, 0x1f, R4 ;  /* 0x0000001fff037819 */ /* 0x000fc80000011404 */
[----:B------:R-:W-:-:S04]  /*04d0*/  LEA.HI R3, R3, R4, RZ, 0x7 ;  /* 0x0000000403037211 */ /* 0x000fc800078f38ff */
[----:B------:R-:W-:-:S05]  /*04e0*/  LOP3.LUT R3, R3, 0xffffff80, RZ, 0xc0, !PT ;  /* 0xffffff8003037812 */ /* 0x000fca00078ec0ff */
[----:B------:R-:W-:Y:S01]  /*04f0*/  IMAD.IADD R5, R4, 0x1, -R3 ;  /* 0x0000000104057824 */ /* 0x000fe200078e0a03 */
[----:B0-----:R-:W-:Y:S02]  /*0500*/  @!UP0 ULEA UR8, UR7, UR6, 0x18 ;  /* 0x0000000607088291 */ /* 0x001fe4000f8ec03f */
[----:B------:R-:W-:-:S04]  /*0510*/  @!UP1 UIADD3 UR6, -UR11, 0x100000, URZ ;  /* 0x001000000b069890 */ /* 0x000fc8000fffe13f */
[----:B------:R-:W-:Y:S02]  /*0520*/  @!UP1 USHF.L.U32 UR7, UR6, 0xb, URZ ;  /* 0x0000000b06079899 */ /* 0x000fe4000800063f */
[----:B------:R-:W-:Y:S01]  /*0530*/  @!UP1 USHF.L.U32 UR6, UR6, 0x1, URZ ;  /* 0x0000000106069899 */ /* 0x000fe2000800063f */
[----:B------:R-:W-:Y:S01]  /*0540*/  VOTEU.ALL UP0, P0 ;  /* 0x00000000003f7886 */ /* 0x000fe20000000000 */
[----:B-1----:R-:W-:Y:S01]  /*0550*/  @!UP1 ULEA UR9, UR10, UR9, 0x18 ;  /* 0x000000090a099291 */ /* 0x002fe2000f8ec03f */
[----:B------:R-:W-:Y:S02]  /*0560*/  VOTEU.ALL UP1, P0 ;  /* 0x00000000003f7886 */ /* 0x000fe40000020000 */
[----:B------:R-:W-:Y:S01]  /*0570*/  ULDC.64 UR10, c[0x0][0x598] ;  /* 0x00016600000a7ab9 */ /* 0x000fe20000000a00 */
[----:B------:R-:W-:Y:S01]  /*0580*/  ISETP.NE.AND P0, PT, R14, 0x3, PT ;  /* 0x000000030e00780c */ /* 0x000fe20003f05270 */
[----:B------:R-:W0:Y:S02]  /*0590*/  FENCE.VIEW.ASYNC.S ;  /* 0x00000000000073c6 */ /* 0x000e240000000000 */
[----:B0-----:R0:W2:Y:S01]  /*05a0*/  @!UP0 SYNCS.EXCH.64 URZ, [UR8+0x60], UR4 ;  /* 0x00006004083f85b2 */ /* 0x0010a20008000100 */
[----:B------:R-:W-:-:S02]  /*05b0*/  ISETP.NE.U32.AND P1, PT, RZ, UR10, PT ;  /* 0x0000000aff007c0c */ /* 0x000fc4000bf25070 */
[----:B------:R-:W-:Y:S02]  /*05c0*/  ISETP.EQ.OR P0, PT, R14, RZ, !P0 ;  /* 0x000000ff0e00720c */ /* 0x000fe40004702670 */
[----:B------:R-:W-:Y:S02]  /*05d0*/  ISETP.NE.AND.EX P1, PT, RZ, UR11, PT, P1 ;  /* 0x0000000bff007c0c */ /* 0x000fe4000bf25310 */
[----:B------:R-:W-:-:S04]  /*05e0*/  ISETP.EQ.AND P0, PT, R7, RZ, P0 ;  /* 0x000000ff0700720c */ /* 0x000fc80000702270 */
[----:B------:R-:W-:-:S04]  /*05f0*/  SEL R23, RZ, 0x1, !P0 ;  /* 0x00000001ff177807 */ /* 0x000fc80004000000 */
[----:B------:R-:W-:Y:S01]  /*0600*/  SEL R23, R23, 0x2, P3 ;  /* 0x0000000217177807 */ /* 0x000fe20001800000 */
[----:B------:R0:W2:Y:S01]  /*0610*/  @!UP1 SYNCS.EXCH.64 URZ, [UR8+0x68], UR4 ;  /* 0x00006804083f95b2 */ /* 0x0000a20008000100 */
[----:B------:R-:W-:Y:S01]  /*0620*/  NOP ;  /* 0x0000000000007918 */ /* 0x000fe20000000000 */
[----:B------:R0:W2:Y:S01]  /*0630*/  @!UP2 SYNCS.EXCH.64 URZ, [UR9+0x40], UR6 ;  /* 0x00004006093fa5b2 */ /* 0x0000a20008000100 */
[----:B------:R0:W2:Y:S01]  /*0640*/  @!UP3 SYNCS.EXCH.64 URZ, [UR9+0x48], UR6 ;  /* 0x00004806093fb5b2 */ /* 0x0000a20008000100 */
[----:B------:R0:W2:Y:S01]  /*0650*/  @!UP4 SYNCS.EXCH.64 URZ, [UR9+0x50], UR6 ;  /* 0x00005006093fc5b2 */ /* 0x0000a20008000100 */
[----:B------:R0:W2:Y:S01]  /*0660*/  @!UP5 SYNCS.EXCH.64 URZ, [UR9+0x58], UR6 ;  /* 0x00005806093fd5b2 */ /* 0x0000a20008000100 */
[----:B------:R-:W-:Y:S01]  /*0670*/  NOP ;  /* 0x0000000000007918 */ /* 0x000fe20000000000 */
[----:B--234-:R-:W-:Y:S06]  /*0680*/  BAR.SYNC.DEFER_BLOCKING 0x0 ;  /* 0x0000000000007b1d */ /* 0x01cfec0000010000 */
[----:B0-----:R-:W-:Y:S05]  /*0690*/  @!P1 BRA `(.L_x_3) ;  /* 0x00000000001c9947 */ /* 0x001fea0003800000 */
[----:B------:R-:W0:Y:S02]  /*06a0*/  LDC.64 R2, c[0x0][0x598] ;  /* 0x00016600ff027b82 */ /* 0x000e240000000a00 */
[----:B0-----:R-:W2:Y:S02]  /*06b0*/  LDG.E.64 R2, desc[UR36][R2.64] ;  /* 0x0000002402027981 */ /* 0x001ea4000c1e1b00 */
[----:B--2---:R-:W-:-:S04]  /*06c0*/  ISETP.NE.U32.AND P0, PT, R2, RZ, PT ;  /* 0x000000ff0200720c */ /* 0x004fc80003f05070 */
[----:B------:R-:W-:-:S13]  /*06d0*/  ISETP.NE.AND.EX P0, PT, R3, RZ, PT, P0 ;  /* 0x000000ff0300720c */ /* 0x000fda0003f05300 */
[----:B------:R-:W-:Y:S05]  /*06e0*/  @!P0 BRA `(.L_x_3) ;  /* 0x0000000000088947 */ /* 0x000fea0003800000 */
[----:B------:R1:W5:Y:S01]  /*06f0*/  LD.E R88, desc[UR36][R2.64] ;  /* 0x0000002402587980 */ /* 0x000362000c101900 */
[----:B------:R-:W-:Y:S05]  /*0700*/  BRA `(.L_x_4) ;  /* 0x0000000000247947 */ /* 0x000fea0003800000 */
.L_x_3:
[----:B------:R-:W-:Y:S02]  /*0710*/  ULDC.64 UR4, c[0x0][0x588] ;  /* 0x0001620000047ab9 */ /* 0x000fe40000000a00 */
[----:B------:R-:W-:-:S04]  /*0720*/  ISETP.NE.U32.AND P0, PT, RZ, UR4, PT ;  /* 0x00000004ff007c0c */ /* 0x000fc8000bf05070 */
[----:B------:R-:W-:-:S13]  /*0730*/  ISETP.NE.AND.EX P0, PT, RZ, UR5, PT, P0 ;  /* 0x00000005ff007c0c */ /* 0x000fda000bf05300 */
[----:B------:R-:W-:Y:S05]  /*0740*/  @!P0 BRA `(.L_x_5) ;  /* 0x00000000000c8947 */ /* 0x000fea0003800000 */
[----:B------:R-:W0:Y:S02]  /*0750*/  LDC.64 R88, c[0x0][0x588] ;  /* 0x00016200ff587b82 */ /* 0x000e240000000a00 */
[----:B0-----:R0:W5:Y:S01]  /*0760*/  LDG.E R88, desc[UR36][R88.64] ;  /* 0x0000002458587981 */ /* 0x001162000c1e1900 */
[----:B------:R-:W-:Y:S05]  /*0770*/  BRA `(.L_x_4) ;  /* 0x0000000000087947 */ /* 0x000fea0003800000 */
.L_x_5:
[----:B------:R-:W-:Y:S02]  /*0780*/  ULDC UR4, c[0x0][0x580] ;  /* 0x0001600000047ab9 */ /* 0x000fe40000000800 */
[----:B------:R-:W-:-:S07]  /*0790*/  IMAD.U32 R88, RZ, RZ, UR4 ;  /* 0x00000004ff587e24 */ /* 0x000fce000f8e00ff */
.L_x_4:
[----:B------:R-:W-:Y:S02]  /*07a0*/  ULDC.64 UR4, c[0x0][0x5a0] ;  /* 0x0001680000047ab9 */ /* 0x000fe40000000a00 */
[----:B------:R-:W-:-:S04]  /*07b0*/  ISETP.NE.U32.AND P0, PT, RZ, UR4, PT ;  /* 0x00000004ff007c0c */ /* 0x000fc8000bf05070 */
[----:B------:R-:W-:-:S13]  /*07c0*/  ISETP.NE.AND.EX P0, PT, RZ, UR5, PT, P0 ;  /* 0x00000005ff007c0c */ /* 0x000fda000bf05300 */
[----:B------:R-:W-:Y:S05]  /*07d0*/  @!P0 BRA `(.L_x_6) ;  /* 0x00000000001c8947 */ /* 0x000fea0003800000 */
[----:B-1----:R-:W1:Y:S02]  /*07e0*/  LDC.64 R2, c[0x0][0x5a0] ;  /* 0x00016800ff027b82 */ /* 0x002e640000000a00 */
[----:B-1----:R-:W2:Y:S02]  /*07f0*/  LDG.E.64 R2, desc[UR36][R2.64] ;  /* 0x0000002402027981 */ /* 0x002ea4000c1e1b00 */
[----:B--2---:R-:W-:-:S04]  /*0800*/  ISETP.NE.U32.AND P0, PT, R2, RZ, PT ;  /* 0x000000ff0200720c */ /* 0x004fc80003f05070 */
[----:B------:R-:W-:-:S13]  /*0810*/  ISETP.NE.AND.EX P0, PT, R3, RZ, PT, P0 ;  /* 0x000000ff0300720c */ /* 0x000fda0003f05300 */
[----:B------:R-:W-:Y:S05]  /*0820*/  @!P0 BRA `(.L_x_6) ;  /* 0x0000000000088947 */ /* 0x000fea0003800000 */
[----:B0-----:R2:W5:Y:S01]  /*0830*/  LD.E R89, desc[UR36][R2.64] ;  /* 0x0000002402597980 */ /* 0x001562000c101900 */
[----:B------:R-:W-:Y:S05]  /*0840*/  BRA `(.L_x_7) ;  /* 0x0000000000247947 */ /* 0x000fea0003800000 */
.L_x_6:
[----:B------:R-:W-:Y:S02]  /*0850*/  ULDC.64 UR4, c[0x0][0x590] ;  /* 0x0001640000047ab9 */ /* 0x000fe40000000a00 */
[----:B------:R-:W-:-:S04]  /*0860*/  ISETP.NE.U32.AND P0, PT, RZ, UR4, PT ;  /* 0x00000004ff007c0c */ /* 0x000fc8000bf05070 */
[----:B------:R-:W-:-:S13]  /*0870*/  ISETP.NE.AND.EX P0, PT, RZ, UR5, PT, P0 ;  /* 0x00000005ff007c0c */ /* 0x000fda000bf05300 */
[----:B------:R-:W-:Y:S05]  /*0880*/  @!P0 BRA `(.L_x_8) ;  /* 0x00000000000c8947 */ /* 0x000fea0003800000 */
[----:B-1----:R-:W0:Y:S02]  /*0890*/  LDC.64 R2, c[0x0][0x590] ;  /* 0x00016400ff027b82 */ /* 0x002e240000000a00 */
[----:B0-----:R0:W5:Y:S01]  /*08a0*/  LDG.E R89, desc[UR36][R2.64] ;  /* 0x0000002402597981 */ /* 0x001162000c1e1900 */
[----:B------:R-:W-:Y:S05]  /*08b0*/  BRA `(.L_x_7) ;  /* 0x0000000000087947 */ /* 0x000fea0003800000 */
.L_x_8:
[----:B------:R-:W-:Y:S02]  /*08c0*/  ULDC UR4, c[0x0][0x584] ;  /* 0x0001610000047ab9 */ /* 0x000fe40000000800 */
[----:B0-----:R-:W-:-:S07]  /*08d0*/  IMAD.U32 R89, RZ, RZ, UR4 ;  /* 0x00000004ff597e24 */ /* 0x001fce000f8e00ff */
.L_x_7:
[----:B012---:R-:W0:Y:S01]  /*08e0*/  LDC R2, c[0x0][0x65c] ;  /* 0x00019700ff027b82 */ /* 0x007e220000000800 */
[----:B------:R-:W1:Y:S01]  /*08f0*/  S2R R15, SR_CTAID.Y ;  /* 0x00000000000f7919 */ /* 0x000e620000002600 */
[----:B------:R-:W-:Y:S01]  /*0900*/  ULDC UR6, c[0x0][0x28c] ;  /* 0x0000a30000067ab9 */ /* 0x000fe20000000800 */
[----:B------:R-:W-:Y:S01]  /*0910*/  ISETP.NE.AND P0, PT, R7, 0x2, PT ;  /* 0x000000020700780c */ /* 0x000fe20003f05270 */
[----:B------:R-:W-:Y:S01]  /*0920*/  UIADD3 UR6, UR6, 0x3f, URZ ;  /* 0x0000003f06067890 */ /* 0x000fe2000fffe03f */
[----:B------:R-:W2:Y:S01]  /*0930*/  S2R R6, SR_CTAID.X ;  /* 0x0000000000067919 */ /* 0x000ea20000002500 */
[----:B------:R-:W-:Y:S01]  /*0940*/  UMOV UR38, URZ ;  /* 0x0000003f00267c82 */ /* 0x000fe20008000000 */
[----:B------:R-:W-:Y:S01]  /*0950*/  UMOV UR39, URZ ;  /* 0x0000003f00277c82 */ /* 0x000fe20008000000 */
[----:B------:R-:W-:Y:S01]  /*0960*/  USHF.R.S32.HI UR7, URZ, 0x1f, UR6 ;  /* 0x0000001f3f077899 */ /* 0x000fe20008011406 */
[----:B------:R-:W-:-:S03]  /*0970*/  ULDC.64 UR8, c[0x0][0x650] ;  /* 0x0001940000087ab9 */ /* 0x000fc60000000a00 */
[----:B------:R-:W-:-:S04]  /*0980*/  ULEA.HI UR7, UR7, UR6, URZ, 0x6 ;  /* 0x0000000607077291 */ /* 0x000fc8000f8f303f */
[----:B------:R-:W-:Y:S01]  /*0990*/  USHF.R.S32.HI UR40, URZ, 0x6, UR7 ;  /* 0x000000063f287899 */ /* 0x000fe20008011407 */
[----:B0-----:R-:W-:-:S13]  /*09a0*/  ISETP.NE.AND P1, PT, R2, 0x1, PT ;  /* 0x000000010200780c */ /* 0x001fda0003f25270 */
[----:B------:R-:W2:Y:S01]  /*09b0*/  @P1 LDC R17, c[0x0][0x10] ;  /* 0x00000400ff111b82 */ /* 0x000ea20000000800 */
[----:B-1----:R-:W-:Y:S02]  /*09c0*/  @P1 IMAD.MOV.U32 R8, RZ, RZ, R15 ;  /* 0x000000ffff081224 */ /* 0x002fe400078e000f */
[----:B------:R-:W-:Y:S02]  /*09d0*/  @P1 IMAD.MOV.U32 R9, RZ, RZ, RZ ;  /* 0x000000ffff091224 */ /* 0x000fe400078e00ff */
[----:B------:R-:W-:-:S03]  /*09e0*/  @P1 IMAD.MOV.U32 R7, RZ, RZ, RZ ;  /* 0x000000ffff071224 */ /* 0x000fc600078e00ff */
[----:B------:R-:W0:Y:S01]  /*09f0*/  @!P1 LDC R3, c[0x0][0xc] ;  /* 0x00000300ff039b82 */ /* 0x000e220000000800 */
[----:B------:R-:W-:Y:S01]  /*0a00*/  ULDC UR4, c[0x0][0xc] ;  /* 0x0000030000047ab9 */ /* 0x000fe20000000800 */
[----:B------:R-:W-:Y:S02]  /*0a10*/  ULDC UR5, c[0x0][0x10] ;  /* 0x0000040000057ab9 */ /* 0x000fe40000000800 */
[----:B------:R-:W-:-:S04]  /*0a20*/  UIMAD.WIDE.U32 UR4, UR4, UR5, URZ ;  /* 0x00000005040472a5 */ /* 0x000fc8000f8e003f */
[----:B------:R-:W1:Y:S01]  /*0a30*/  LDC R0, c[0x0][0x14] ;  /* 0x00000500ff007b82 */ /* 0x000e620000000800 */
[----:B--2---:R-:W-:-:S04]  /*0a40*/  @P1 IMAD.WIDE.U32 R16, R6, R17, R8 ;  /* 0x0000001106101225 */ /* 0x004fc800078e0008 */
[----:B------:R-:W-:Y:S02]  /*0a50*/  @P1 IMAD.IADD R17, R17, 0x1, R7 ;  /* 0x0000000111111824 */ /* 0x000fe400078e0207 */
[----:B------:R-:W-:Y:S02]  /*0a60*/  IMAD.MOV.U32 R7, RZ, RZ, RZ ;  /* 0x000000ffff077224 */ /* 0x000fe400078e00ff */
[----:B0-----:R-:W-:-:S04]  /*0a70*/  @!P1 IMAD.WIDE.U32 R8, R3, R15, R6 ;  /* 0x0000000f03089225 */ /* 0x001fc800078e0006 */
[----:B------:R-:W-:Y:S02]  /*0a80*/  @!P1 IMAD.MOV.U32 R16, RZ, RZ, R8 ;  /* 0x000000ffff109224 */ /* 0x000fe400078e0008 */
[----:B-1----:R-:W-:-:S04]  /*0a90*/  IMAD.WIDE.U32 R10, R0, UR4, RZ ;  /* 0x00000004000a7c25 */ /* 0x002fc8000f8e00ff */
[----:B------:R-:W-:Y:S01]  /*0aa0*/  IMAD R3, R0, UR5, RZ ;  /* 0x0000000500037c24 */ /* 0x000fe2000f8e02ff */
[----:B------:R0:W-:Y:S01]  /*0ab0*/  STL.64 [R1], R10 ;  /* 0x0000000a01007387 */ /* 0x0001e20000100a00 */
[----:B------:R-:W-:Y:S02]  /*0ac0*/  @!P1 IMAD.MOV.U32 R17, RZ, RZ, R9 ;  /* 0x000000ffff119224 */ /* 0x000fe400078e0009 */
[----:B------:R-:W-:Y:S01]  /*0ad0*/  IMAD.IADD R0, R11, 0x1, R3 ;  /* 0x000000010b007824 */ /* 0x000fe200078e0203 */
[----:B------:R-:W-:Y:S06]  /*0ae0*/  @P0 BRA `(.L_x_9) ;  /* 0x0000000000200947 */ /* 0x000fec0003800000 */
[----:B------:R-:W-:Y:S01]  /*0af0*/  UISETP.GE.U32.AND UP0, UPT, UR40, 0x3, UPT ;  /* 0x000000032800788c */ /* 0x000fe2000bf06070 */
[----:B------:R-:W-:Y:S01]  /*0b00*/  IADD3 R16, P0, R16, R10, RZ ;  /* 0x0000000a10107210 */ /* 0x000fe20007f1e0ff */
[----:B------:R-:W-:Y:S01]  /*0b10*/  UIMAD.WIDE.U32 UR4, UR40, -0x55555555, URZ ;  /* 0xaaaaaaab280478a5 */ /* 0x000fe2000f8e003f */
[----:B------:R-:W-:-:S03]  /*0b20*/  UMOV UR39, URZ ;  /* 0x0000003f00277c82 */ /* 0x000fc60008000000 */
[----:B------:R-:W-:Y:S01]  /*0b30*/  USHF.R.U32.HI UR4, URZ, 0x1, UR5 ;  /* 0x000000013f047899 */ /* 0x000fe20008011605 */
[----:B------:R-:W-:-:S03]  /*0b40*/  IMAD.X R17, R0, 0x1, R17, P0 ;  /* 0x0000000100117824 */ /* 0x000fc600000e0611 */
[----:B------:R-:W-:Y:S02]  /*0b50*/  UIMAD UR38, UR4, -0x3, UR40 ;  /* 0xfffffffd042678a4 */ /* 0x000fe4000f8e0228 */
[----:B------:R-:W-:-:S12]  /*0b60*/  @UP0 ULOP3.LUT UR39, UR4, 0x1, URZ, 0xc0, !UPT ;  /* 0x0000000104270892 */ /* 0x000fd8000f8ec03f */
.L_x_9:
[----:B------:R-:W-:Y:S01]  /*0b70*/  ISETP.GE.U32.AND P0, PT, R16, UR8, PT ;  /* 0x0000000810007c0c */ /* 0x000fe2000bf06070 */
[----:B------:R-:W-:Y:S01]  /*0b80*/  IMAD.MOV.U32 R22, RZ, RZ, -0x1 ;  /* 0xffffffffff167424 */ /* 0x000fe200078e00ff */
[----:B------:R-:W-:Y:S01]  /*0b90*/  PRMT R3, RZ, 0x7610, R3 ;  /* 0x00007610ff037816 */ /* 0x000fe20000000003 */
[----:B------:R-:W-:Y:S01]  /*0ba0*/  IMAD.MOV.U32 R18, RZ, RZ, -0x1 ;  /* 0xffffffffff127424 */ /* 0x000fe200078e00ff */
[----:B------:R-:W-:Y:S01]  /*0bb0*/  ISETP.GE.U32.AND.EX P0, PT, R17, UR9, PT, P0 ;  /* 0x0000000911007c0c */ /* 0x000fe2000bf06100 */
[----:B------:R-:W-:-:S12]  /*0bc0*/  IMAD.MOV.U32 R19, RZ, RZ, -0x1 ;  /* 0xffffffffff137424 */ /* 0x000fd800078e00ff */
[----:B------:R-:W-:Y:S05]  /*0bd0*/  @P0 BRA `(.L_x_10) ;  /* 0x0000000400580947 */ /* 0x000fea0003800000 */
[----:B------:R-:W1:Y:S01]  /*0be0*/  LDC.64 R20, c[0x0][0x628] ;  /* 0x00018a00ff147b82 */ /* 0x000e620000000a00 */
[----:B------:R-:W-:Y:S02]  /*0bf0*/  IMAD.MOV.U32 R8, RZ, RZ, R16 ;  /* 0x000000ffff087224 */ /* 0x000fe400078e0010 */
[----:B------:R-:W-:-:S05]  /*0c00*/  IMAD.MOV.U32 R9, RZ, RZ, R17 ;  /* 0x000000ffff097224 */ /* 0x000fca00078e0011 */
[----:B------:R-:W2:Y:S08]  /*0c10*/  LDC R18, c[0x0][0x630] ;  /* 0x00018c00ff127b82 */ /* 0x000eb00000000800 */
[----:B------:R-:W3:Y:S01]  /*0c20*/  LDC.64 R24, c[0x0][0x620] ;  /* 0x00018800ff187b82 */ /* 0x000ee20000000a00 */
[----:B-1----:R-:W-:-:S04]  /*0c30*/  ISETP.NE.U32.AND P0, PT, R20, RZ, PT ;  /* 0x000000ff1400720c */ /* 0x002fc80003f05070 */
[----:B------:R-:W-:-:S13]  /*0c40*/  ISETP.NE.AND.EX P0, PT, R21, RZ, PT, P0 ;  /* 0x000000ff1500720c */ /* 0x000fda0003f05300 */
[----:B--23--:R-:W-:Y:S05]  /*0c50*/  @!P0 BRA `(.L_x_11) ;  /* 0x0000000000288947 */ /* 0x00cfea0003800000 */
[----:B------:R-:W1:Y:S02]  /*0c60*/  LDC R3, c[0x0][0x634] ;  /* 0x00018d00ff037b82 */ /* 0x000e640000000800 */
[----:B-1----:R-:W-:-:S05]  /*0c70*/  IADD3 R3, P0, R16, R3, RZ ;  /* 0x0000000310037210 */ /* 0x002fca0007f1e0ff */
[----:B------:R-:W-:-:S04]  /*0c80*/  IMAD.X R19, RZ, RZ, R17, P0 ;  /* 0x000000ffff137224 */ /* 0x000fc800000e0611 */
[----:B------:R-:W-:-:S04]  /*0c90*/  IMAD.WIDE.U32 R8, R19, R20, RZ ;  /* 0x0000001413087225 */ /* 0x000fc800078e00ff */
[----:B0-----:R-:W-:-:S04]  /*0ca0*/  IMAD.WIDE.U32 R10, P0, R3, R21, R8 ;  /* 0x00000015030a7225 */ /* 0x001fc80007800008 */
[----:B------:R-:W-:-:S04]  /*0cb0*/  IMAD.WIDE.U32 R8, R3, R20, RZ ;  /* 0x0000001403087225 */ /* 0x000fc800078e00ff */
[----:B------:R-:W-:Y:S01]  /*0cc0*/  IMAD.X R13, RZ, RZ, RZ, P0 ;  /* 0x000000ffff0d7224 */ /* 0x000fe200000e06ff */
[----:B------:R-:W-:Y:S01]  /*0cd0*/  IADD3 RZ, P0, R9, R10, RZ ;  /* 0x0000000a09ff7210 */ /* 0x000fe20007f1e0ff */
[----:B------:R-:W-:-:S04]  /*0ce0*/  IMAD.MOV.U32 R12, RZ, RZ, R11 ;  /* 0x000000ffff0c7224 */ /* 0x000fc800078e000b */
[----:B------:R-:W-:-:S08]  /*0cf0*/  IMAD.WIDE.U32.X R8, R19, R21, R12, P0 ;  /* 0x0000001513087225 */ /* 0x000fd000000e040c */
.L_x_11:
[-CC-:B------:R-:W-:Y:S01]  /*0d00*/  SHF.R.U64 R30, R8, R18.reuse, R9.reuse ;  /* 0x00000012081e7219 */ /* 0x180fe20000001209 */
[----:B------:R-:W1:Y:S01]  /*0d10*/  LDC R12, c[0x0][0x618] ;  /* 0x00018600ff0c7b82 */ /* 0x000e620000000800 */
[----:B------:R-:W-:Y:S01]  /*0d20*/  SHF.R.U32.HI R7, RZ, R18, R9 ;  /* 0x00000012ff077219 */ /* 0x000fe20000011609 */
[----:B------:R-:W-:Y:S01]  /*0d30*/  ULDC UR4, c[0x0][0x150] ;  /* 0x0000540000047ab9 */ /* 0x000fe20000000800 */
[----:B0-----:R-:W-:Y:S02]  /*0d40*/  IADD3 R11, P0, RZ, -R30, RZ ;  /* 0x8000001eff0b7210 */ /* 0x001fe40007f1e0ff */
[----:B------:R-:W-:-:S03]  /*0d50*/  I2FP.F32.U32 R3, R6 ;  /* 0x0000000600037245 */ /* 0x000fc60000201000 */
[----:B------:R-:W0:Y:S01]  /*0d60*/  LDC.64 R26, c[0x0][0x640] ;  /* 0x00019000ff1a7b82 */ /* 0x000e220000000a00 */
[----:B------:R-:W-:Y:S02]  /*0d70*/  IMAD.X R13, RZ, RZ, ~R7, P0 ;  /* 0x000000ffff0d7224 */ /* 0x000fe400000e0e07 */
[----:B------:R-:W-:Y:S01]  /*0d80*/  FMUL R3, R3, UR4 ;  /* 0x0000000403037c20 */ /* 0x000fe20008400000 */
[----:B------:R-:W-:Y:S01]  /*0d90*/  IMAD.WIDE.U32 R8, R11, R24, R16 ;  /* 0x000000180b087225 */ /* 0x000fe200078e0010 */
[----:B------:R-:W-:-:S03]  /*0da0*/  ULDC UR4, c[0x0][0x154] ;  /* 0x0000550000047ab9 */ /* 0x000fc60000000800 */
[----:B------:R-:W-:Y:S01]  /*0db0*/  IMAD R10, R13, R24, RZ ;  /* 0x000000180d0a7224 */ /* 0x000fe200078e02ff */
[----:B------:R-:W2:Y:S01]  /*0dc0*/  LDC R7, c[0x0][0x144] ;  /* 0x00005100ff077b82 */ /* 0x000ea20000000800 */
[----:B------:R-:W3:Y:S02]  /*0dd0*/  F2I.U32.TRUNC.NTZ R3, R3 ;  /* 0x0000000300037305 */ /* 0x000ee4000020f000 */
[----:B------:R-:W-:-:S04]  /*0de0*/  IMAD R11, R11, R25, R10 ;  /* 0x000000190b0b7224 */ /* 0x000fc800078e020a */
[----:B------:R-:W-:Y:S01]  /*0df0*/  IMAD.IADD R9, R9, 0x1, R11 ;  /* 0x0000000109097824 */ /* 0x000fe200078e020b */
[----:B------:R-:W4:Y:S01]  /*0e00*/  LDC R18, c[0x0][0x608] ;  /* 0x00018200ff127b82 */ /* 0x000f220000000800 */
[----:B------:R-:W-:-:S03]  /*0e10*/  IMAD.MOV.U32 R11, RZ, RZ, -0x1 ;  /* 0xffffffffff0b7424 */ /* 0x000fc600078e00ff */
[-C--:B-1----:R-:W-:Y:S02]  /*0e20*/  SHF.R.U64 R22, R8, R12.reuse, R9 ;  /* 0x0000000c08167219 */ /* 0x082fe40000001209 */
[----:B------:R-:W-:Y:S02]  /*0e30*/  I2FP.F32.U32 R8, R15 ;  /* 0x0000000f00087245 */ /* 0x000fe40000201000 */
[----:B------:R-:W1:Y:S01]  /*0e40*/  LDC R24, c[0x0][0x658] ;  /* 0x00019600ff187b82 */ /* 0x000e620000000800 */
[----:B0-----:R-:W-:Y:S01]  /*0e50*/  ISETP.NE.U32.AND P0, PT, R26, RZ, PT ;  /* 0x000000ff1a00720c */ /* 0x001fe20003f05070 */
[----:B---3--:R-:W-:Y:S01]  /*0e60*/  IMAD.MOV R10, RZ, RZ, -R3 ;  /* 0x000000ffff0a7224 */ /* 0x008fe200078e0a03 */
[----:B------:R-:W-:Y:S01]  /*0e70*/  SHF.R.U32.HI R9, RZ, R12, R9 ;  /* 0x0000000cff097219 */ /* 0x000fe20000011609 */
[----:B------:R-:W-:Y:S01]  /*0e80*/  FMUL R8, R8, UR4 ;  /* 0x0000000408087c20 */ /* 0x000fe20008400000 */
[----:B------:R-:W-:-:S03]  /*0e90*/  ISETP.NE.AND.EX P0, PT, R27, RZ, PT, P0 ;  /* 0x000000ff1b00720c */ /* 0x000fc60003f05300 */
[----:B------:R-:W0:Y:S01]  /*0ea0*/  LDC R20, c[0x0][0x148] ;  /* 0x00005200ff147b82 */ /* 0x000e220000000800 */
[----:B--2---:R-:W-:-:S07]  /*0eb0*/  IMAD R3, R7, R10, R6 ;  /* 0x0000000a07037224 */ /* 0x004fce00078e0206 */
[----:B------:R-:W2:Y:S01]  /*0ec0*/  LDC R21, c[0x0][0x600] ;  /* 0x00018000ff157b82 */ /* 0x000ea20000000800 */
[-CC-:B----4-:R-:W-:Y:S02]  /*0ed0*/  SHF.R.U64 R32, R22, R18.reuse, R9.reuse ;  /* 0x0000001216207219 */ /* 0x190fe40000001209 */
[----:B------:R-:W-:Y:S01]  /*0ee0*/  SHF.R.U32.HI R7, RZ, R18, R9 ;  /* 0x00000012ff077219 */ /* 0x000fe20000011609 */
[----:B------:R-:W-:Y:S01]  /*0ef0*/  IMAD.MOV.U32 R9, RZ, RZ, 0x1 ;  /* 0x00000001ff097424 */ /* 0x000fe200078e00ff */
[----:B------:R3:W4:Y:S03]  /*0f00*/  F2I.U32.TRUNC.NTZ R18, R8 ;  /* 0x0000000800127305 */ /* 0x000726000020f000 */
[----:B------:R-:W0:Y:S01]  /*0f10*/  LDC R25, c[0x0][0x648] ;  /* 0x00019200ff197b82 */ /* 0x000e220000000800 */
[-C--:B-1----:R-:W-:Y:S02]  /*0f20*/  SHF.L.U32 R6, R11, R24.reuse, RZ ;  /* 0x000000180b067219 */ /* 0x082fe400000006ff */
[----:B------:R-:W-:-:S02]  /*0f30*/  SHF.R.U64 R34, R32, R24, R7 ;  /* 0x0000001820227219 */ /* 0x000fc40000001207 */
[----:B------:R-:W-:Y:S02]  /*0f40*/  LOP3.LUT R13, RZ, R6, RZ, 0x33, !PT ;  /* 0x00000006ff0d7212 */ /* 0x000fe400078e33ff */
[-C--:B------:R-:W-:Y:S01]  /*0f50*/  SHF.R.U32.HI R7, RZ, R24.reuse, R7 ;  /* 0x00000018ff077219 */ /* 0x080fe20000011607 */
[----:B------:R-:W1:Y:S01]  /*0f60*/  LDC R29, c[0x0][0x638] ;  /* 0x00018e00ff1d7b82 */ /* 0x000e620000000800 */
[----:B------:R-:W-:Y:S01]  /*0f70*/  SHF.L.U32 R12, R9, R24, RZ ;  /* 0x00000018090c7219 */ /* 0x000fe200000006ff */
[----:B------:R-:W-:-:S06]  /*0f80*/  IMAD.MOV.U32 R6, RZ, RZ, R34 ;  /* 0x000000ffff067224 */ /* 0x000fcc00078e0022 */
[----:B------:R-:W0:Y:S01]  /*0f90*/  LDC R28, c[0x0][0x610] ;  /* 0x00018400ff1c7b82 */ /* 0x000e220000000800 */
[----:B---34-:R-:W-:Y:S05]  /*0fa0*/  @!P0 BRA `(.L_x_12) ;  /* 0x0000000000288947 */ /* 0x018fea0003800000 */
[----:B------:R-:W3:Y:S02]  /*0fb0*/  LDC R11, c[0x0][0x64c] ;  /* 0x00019300ff0b7b82 */ /* 0x000ee40000000800 */
[----:B---3--:R-:W-:-:S05]  /*0fc0*/  IADD3 R11, P0, R34, R11, RZ ;  /* 0x0000000b220b7210 */ /* 0x008fca0007f1e0ff */
[----:B------:R-:W-:-:S04]  /*0fd0*/  IMAD.X R19, RZ, RZ, R7, P0 ;  /* 0x000000ffff137224 */ /* 0x000fc800000e0607 */
[----:B------:R-:W-:-:S04]  /*0fe0*/  IMAD.WIDE.U32 R6, R19, R26, RZ ;  /* 0x0000001a13067225 */ /* 0x000fc800078e00ff */
[----:B------:R-:W-:-:S04]  /*0ff0*/  IMAD.WIDE.U32 R8, P0, R11, R27, R6 ;  /* 0x0000001b0b087225 */ /* 0x000fc80007800006 */
[----:B------:R-:W-:-:S04]  /*1000*/  IMAD.WIDE.U32 R6, R11, R26, RZ ;  /* 0x0000001a0b067225 */ /* 0x000fc800078e00ff */
[----:B------:R-:W-:Y:S01]  /*1010*/  IMAD.X R11, RZ, RZ, RZ, P0 ;  /* 0x000000ffff0b7224 */ /* 0x000fe200000e06ff */
[----:B------:R-:W-:Y:S01]  /*1020*/  IADD3 RZ, P0, R7, R8, RZ ;  /* 0x0000000807ff7210 */ /* 0x000fe20007f1e0ff */
[----:B------:R-:W-:-:S04]  /*1030*/  IMAD.MOV.U32 R10, RZ, RZ, R9 ;  /* 0x000000ffff0a7224 */ /* 0x000fc800078e0009 */
[----:B------:R-:W-:-:S08]  /*1040*/  IMAD.WIDE.U32.X R6, R19, R27, R10, P0 ;  /* 0x0000001b13067225 */ /* 0x000fd000000e040a */
.L_x_12:
[----:B0-----:R-:W-:Y:S01]  /*1050*/  SHF.R.U64 R6, R6, R25, R7 ;  /* 0x0000001906067219 */ /* 0x001fe20000001207 */
[----:B--2---:R-:W-:Y:S01]  /*1060*/  VIADD R7, R21, 0xffffffff ;  /* 0xffffffff15077836 */ /* 0x004fe20000000000 */
[----:B------:R-:W-:Y:S01]  /*1070*/  LOP3.LUT R13, R32, R13, RZ, 0xc0, !PT ;  /* 0x0000000d200d7212 */ /* 0x000fe200078ec0ff */
[----:B------:R-:W-:Y:S02]  /*1080*/  IMAD.MOV R18, RZ, RZ, -R18 ;  /* 0x000000ffff127224 */ /* 0x000fe400078e0a12 */
[----:B------:R-:W-:Y:S01]  /*1090*/  IMAD.MOV R8, RZ, RZ, -R6 ;  /* 0x000000ffff087224 */ /* 0x000fe200078e0a06 */
[----:B------:R-:W-:Y:S01]  /*10a0*/  LOP3.LUT R7, R22, R7, RZ, 0xc0, !PT ;  /* 0x0000000716077212 */ /* 0x000fe200078ec0ff */
[----:B------:R-:W-:Y:S02]  /*10b0*/  IMAD R12, R12, R6, R13 ;  /* 0x000000060c0c7224 */ /* 0x000fe400078e020d */
[----:B------:R-:W-:Y:S02]  /*10c0*/  @P1 IMAD R3, R20, R18, R15 ;  /* 0x0000001214031224 */ /* 0x000fe400078e020f */
[----:B-1----:R-:W-:-:S02]  /*10d0*/  IMAD R6, R8, R29, R34 ;  /* 0x0000001d08067224 */ /* 0x002fc400078e0222 */
[----:B------:R-:W-:Y:S02]  /*10e0*/  IMAD R22, R12, R28, R3 ;  /* 0x0000001c0c167224 */ /* 0x000fe400078e0203 */
[----:B------:R-:W-:Y:S02]  /*10f0*/  IMAD R7, R6, R21, R7 ;  /* 0x0000001506077224 */ /* 0x000fe400078e0207 */
[----:B------:R-:W-:Y:S02]  /*1100*/  IMAD.MOV.U32 R3, RZ, RZ, 0x1 ;  /* 0x00000001ff037424 */ /* 0x000fe400078e00ff */
[----:B------:R-:W-:Y:S01]  /*1110*/  IMAD.MOV.U32 R19, RZ, RZ, R30 ;  /* 0x000000ffff137224 */ /* 0x000fe200078e001e */
[----:B------:R-:W-:Y:S02]  /*1120*/  SEL R18, R7, R22, !P1 ;  /* 0x0000001607127207 */ /* 0x000fe40004800000 */
[----:B------:R-:W-:-:S07]  /*1130*/  SEL R22, R22, R7, !P1 ;  /* 0x0000000716167207 */ /* 0x000fce0004800000 */
.L_x_10:
[----:B------:R-:W-:Y:S05]  /*1140*/  @!P2 BRA `(.L_x_13) ;  /* 0x0000004c0044a947 */ /* 0x000fea0003800000 */
[----:B------:R-:W-:-:S13]  /*1150*/  ISETP.GT.U32.AND P0, PT, R31, 0x1, PT ;  /* 0x000000011f00780c */ /* 0x000fda0003f04070 */
[----:B------:R-:W-:Y:S05]  /*1160*/  @P0 EXIT ;  /* 0x000000000000094d */ /* 0x000fea0003800000 */
.L_x_14:
[----:B------:R-:W-:-:S08]  /*1170*/  NOP ;  /* 0x0000000000007918 */ /* 0x000fd00000000000 */
[----:B------:R-:W1:Y:S02]  /*1180*/  USETMAXREG.TRY_ALLOC.CTAPOOL UP0, 0xe8 ;  /* 0x000000e8000079c8 */ /* 0x000e640008000600 */
[----:B-1----:R-:W-:-:S13]  /*1190*/  PLOP3.LUT P0, PT, PT, PT, UP0, 0x80, 0x0 ;  /* 0x000000000000781c */ /* 0x002fda0003f0f008 */
[----:B------:R-:W-:Y:S05]  /*11a0*/  @!P0 BRA `(.L_x_14) ;  /* 0xfffffffc00f08947 */ /* 0x000fea000383ffff */
[----:B------:R-:W-:-:S13]  /*11b0*/  LOP3.LUT P0, RZ, R3, 0xff, RZ, 0xc0, !PT ;  /* 0x000000ff03ff7812 */ /* 0x000fda000780c0ff */
[----:B------:R-:W-:Y:S05]  /*11c0*/  @!P0 EXIT ;  /* 0x000000000000894d */ /* 0x000fea0003800000 */
[----:B------:R-:W2:Y:S01]  /*11d0*/  LDL.64 R8, [R1] ;  /* 0x0000000001087983 */ /* 0x000ea20000100a00 */
[----:B------:R-:W-:Y:S01]  /*11e0*/  SHF.R.S32.HI R4, RZ, 0x1f, R5 ;  /* 0x0000001fff047819 */ /* 0x000fe20000011405 */
[----:B------:R-:W1:Y:S01]  /*11f0*/  S2UR UR4, SR_CgaCtaId ;  /* 0x00000000000479c3 */ /* 0x000e620000008800 */
[----:B------:R-:W-:Y:S01]  /*1200*/  UISETP.LT.AND UP0, UPT, UR40, 0x1, UPT ;  /* 0x000000012800788c */ /* 0x000fe2000bf01270 */
[----:B------:R-:W-:Y:S01]  /*1210*/  LOP3.LUT R102, R23, 0x1, RZ, 0xfc, !PT ;  /* 0x0000000117667812 */ /* 0x000fe200078efcff */
[----:B------:R-:W-:Y:S01]  /*1220*/  UIADD3 UR5, UR43, -0x1, URZ ;  /* 0xffffffff2b057890 */ /* 0x000fe2000fffe03f */
[CC--:B------:R-:W-:Y:S01]  /*1230*/  LEA.HI R3, R4.reuse, R5.reuse, RZ, 0x2 ;  /* 0x0000000504037211 */ /* 0x0c0fe200078f10ff */
[----:B------:R-:W-:Y:S01]  /*1240*/  USEL UR42, UR40, 0x1, UP0 ;  /* 0x00000001282a7887 */ /* 0x000fe20008000000 */
[----:B------:R-:W-:Y:S01]  /*1250*/  LEA.HI R4, R4, R5, RZ, 0x5 ;  /* 0x0000000504047211 */ /* 0x000fe200078f28ff */
[----:B------:R-:W-:Y:S01]  /*1260*/  UMOV UR41, 0x400 ;  /* 0x0000040000297882 */ /* 0x000fe20000000000 */
[--C-:B------:R-:W-:Y:S01]  /*1270*/  SHF.R.S32.HI R90, RZ, 0x2, R3.reuse ;  /* 0x00000002ff5a7819 */ /* 0x100fe20000011403 */
[----:B------:R-:W3:Y:S01]  /*1280*/  LDC R96, c[0x0][0x658] ;  /* 0x00019600ff607b82 */ /* 0x000ee20000000800 */
[----:B------:R-:W-:Y:S01]  /*1290*/  SHF.R.S32.HI R7, RZ, 0x1f, R3 ;  /* 0x0000001fff077819 */ /* 0x000fe20000011403 */
[----:B------:R-:W-:Y:S01]  /*12a0*/  UISETP.NE.AND UP0, UPT, UR5, URZ, UPT ;  /* 0x0000003f0500728c */ /* 0x000fe2000bf05270 */
[----:B------:R-:W-:Y:S01]  /*12b0*/  LOP3.LUT R6, R3, 0xfffffffc, RZ, 0xc0, !PT ;  /* 0xfffffffc03067812 */ /* 0x000fe200078ec0ff */
[----:B------:R-:W-:Y:S01]  /*12c0*/  ULDC UR6, c[0x0][0x284] ;  /* 0x0000a10000067ab9 */ /* 0x000fe20000000800 */
[----:B------:R-:W-:Y:S01]  /*12d0*/  LEA.HI R7, R7, R90, RZ, 0x3 ;  /* 0x0000005a07077211 */ /* 0x000fe200078f18ff */
[----:B------:R-:W-:Y:S01]  /*12e0*/  USHF.L.U32 UR45, UR40, 0x1, URZ ;  /* 0x00000001282d7899 */ /* 0x000fe2000800063f */
[----:B------:R-:W-:Y:S01]  /*12f0*/  SHF.R.S32.HI R3, RZ, 0x5, R4 ;  /* 0x00000005ff037819 */ /* 0x000fe20000011404 */
[----:B------:R-:W4:Y:S01]  /*1300*/  LDC.64 R94, c[0x0][0x5c8] ;  /* 0x00017200ff5e7b82 */ /* 0x000f220000000a00 */
[----:B------:R-:W-:Y:S01]  /*1310*/  LOP3.LUT R7, R7, 0xfffffff8, RZ, 0xc0, !PT ;  /* 0xfffffff807077812 */ /* 0x000fe200078ec0ff */
[----:B------:R-:W-:Y:S01]  /*1320*/  IMAD.IADD R6, R5, 0x1, -R6 ;  /* 0x0000000105067824 */ /* 0x000fe200078e0a06 */
[----:B------:R-:W-:Y:S01]  /*1330*/  UIADD3 UR42, -UR42, UR40, URZ ;  /* 0x000000282a2a7290 */ /* 0x000fe2000fffe13f */
[----:B------:R-:W-:-:S02]  /*1340*/  IMAD.MOV.U32 R5, RZ, RZ, 0x1 ;  /* 0x00000001ff057424 */ /* 0x000fc400078e00ff */
[----:B------:R-:W-:Y:S01]  /*1350*/  IMAD.IADD R90, R90, 0x1, -R7 ;  /* 0x000000015a5a7824 */ /* 0x000fe200078e0a07 */
[----:B-1----:R-:W-:Y:S01]  /*1360*/  ULEA UR41, UR4, UR41, 0x18 ;  /* 0x0000002904297291 */ /* 0x002fe2000f8ec03f */
[----:B------:R-:W1:Y:S01]  /*1370*/  LDC R97, c[0x0][0x288] ;  /* 0x0000a200ff617b82 */ /* 0x000e620000000800 */
[----:B------:R-:W-:Y:S01]  /*1380*/  USHF.L.U32 UR4, UR5, 0x3, URZ ;  /* 0x0000000305047899 */ /* 0x000fe2000800063f */
[--C-:B------:R-:W-:Y:S01]  /*1390*/  IMAD R101, R3, -0x10, -R90.reuse ;  /* 0xfffffff003657824 */ /* 0x100fe200078e0a5a */
[--C-:B------:R-:W-:Y:S01]  /*13a0*/  SHF.R.S32.HI R91, RZ, 0x1f, R90.reuse ;  /* 0x0000001fff5b7819 */ /* 0x100fe2000001145a */
[----:B------:R-:W-:Y:S01]  /*13b0*/  USEL UR5, URZ, 0x1, UP0 ;  /* 0x000000013f057887 */ /* 0x000fe20008000000 */
[----:B------:R-:W-:Y:S01]  /*13c0*/  IMAD.SHL.U32 R92, R6, 0x2, RZ ;  /* 0x00000002065c7824 */ /* 0x000fe200078e00ff */
[----:B------:R-:W-:Y:S01]  /*13d0*/  UIADD3 UR46, UR41, 0x40, URZ ;  /* 0x00000040292e7890 */ /* 0x000fe2000fffe03f */
[----:B------:R-:W-:Y:S01]  /*13e0*/  VIADD R101, R101, UR6 ;  /* 0x0000000665657c36 */ /* 0x000fe20008000000 */
[----:B------:R-:W0:Y:S01]  /*13f0*/  LDC R99, c[0x0][0x600] ;  /* 0x00018000ff637b82 */ /* 0x000e220000000800 */
[----:B------:R-:W-:Y:S01]  /*1400*/  IMAD.WIDE R90, R3, 0x10, R90 ;  /* 0x00000010035a7825 */ /* 0x000fe200078e025a */
[----:B------:R-:W-:Y:S01]  /*1410*/  ULOP3.LUT UR4, UR4, 0x8, URZ, 0xc0, !UPT ;  /* 0x0000000804047892 */ /* 0x000fe2000f8ec03f */
[----:B------:R-:W-:Y:S01]  /*1420*/  SHF.R.S32.HI R93, RZ, 0x1f, R92 ;  /* 0x0000001fff5d7819 */ /* 0x000fe2000001145c */
[----:B------:R-:W-:Y:S01]  /*1430*/  ULEA UR43, UR43, UR46, 0x3 ;  /* 0x0000002e2b2b7291 */ /* 0x000fe2000f8e183f */
[----:B------:R-:W-:Y:S01]  /*1440*/  IMAD.MOV.U32 R3, RZ, RZ, -0x1 ;  /* 0xffffffffff037424 */ /* 0x000fe200078e00ff */
[----:B------:R-:W-:Y:S01]  /*1450*/  ULOP3.LUT UR47, UR4, 0x8, URZ, 0x3c, !UPT ;  /* 0x00000008042f7892 */ /* 0x000fe2000f8e3c3f */
[----:B------:R-:W-:Y:S01]  /*1460*/  IMAD.U32 R103, RZ, RZ, UR5 ;  /* 0x00000005ff677e24 */ /* 0x000fe2000f8e00ff */
[C---:B----4-:R-:W-:Y:S01]  /*1470*/  SHF.L.U64.HI R95, R94.reuse, 0x3, R95 ;  /* 0x000000035e5f7819 */ /* 0x050fe2000001025f */
[----:B------:R-:W-:Y:S01]  /*1480*/  IMAD.SHL.U32 R94, R94, 0x8, RZ ;  /* 0x000000085e5e7824 */ /* 0x000fe200078e00ff */
[-C--:B---3--:R-:W-:Y:S01]  /*1490*/  SHF.L.U32 R3, R3, R96.reuse, RZ ;  /* 0x0000006003037219 */ /* 0x088fe200000006ff */
[----:B------:R-:W-:Y:S01]  /*14a0*/  ULOP3.LUT UR44, UR4, 0x18, URZ, 0x3c, !UPT ;  /* 0x00000018042c7892 */ /* 0x000fe2000f8e3c3f */
[----:B------:R-:W-:-:S02]  /*14b0*/  SHF.L.U32 R96, R5, R96, RZ ;  /* 0x0000006005607219 */ /* 0x000fc400000006ff */
[----:B------:R-:W-:Y:S01]  /*14c0*/  LOP3.LUT R100, RZ, R3, RZ, 0x33, !PT ;  /* 0x00000003ff647212 */ /* 0x000fe200078e33ff */
[----:B-1----:R-:W-:Y:S02]  /*14d0*/  IMAD R97, R6, -0x2, R97 ;  /* 0xfffffffe06617824 */ /* 0x002fe400078e0261 */
[----:B0-----:R-:W-:Y:S01]  /*14e0*/  VIADD R99, R99, 0xffffffff ;  /* 0xffffffff63637836 */ /* 0x001fe20000000000 */
[----:B--2---:R-:W-:-:S07]  /*14f0*/  SHF.L.U64.HI R98, R8, 0x1, R0 ;  /* 0x0000000108627819 */ /* 0x004fce0000010200 */
.L_x_162:
[----:B------:R-:W-:-:S04]  /*1500*/  SHF.L.U32 R0, R103, 0x1f, RZ ;  /* 0x0000001f67007819 */ /* 0x000fc800000006ff */
[----:B------:R-:W0:Y:S02]  /*1510*/  SYNCS.PHASECHK.TRANS64.TRYWAIT P0, [UR43+-0x8], R0 ;  /* 0xfffff800ff0075a7 */ /* 0x000e24000800016b */
[----:B01-34-:R-:W-:Y:S05]  /*1520*/  @!P0 BRA `(.L_x_15) ;  /* 0x0000005800408947 */ /* 0x01bfea0003800000 */
.L_x_183:
[----:B------:R-:W-:Y:S02]  /*1530*/  ULDC UR4, c[0x0][0x28c] ;  /* 0x0000a30000047ab9 */ /* 0x000fe40000000800 */
[----:B------:R-:W-:-:S13]  /*1540*/  ISETP.LT.AND P0, PT, RZ, UR4, PT ;  /* 0x00000004ff007c0c */ /* 0x000fda000bf01270 */
[----:B------:R-:W-:Y:S05]  /*1550*/  @P0 BRA `(.L_x_16) ;  /* 0x0000000000400947 */ /* 0x000fea0003800000 */
[----:B0-----:R-:W-:Y:S01]  /*1560*/  MOV R0, 0x0 ;  /* 0x0000000000007802 */ /* 0x001fe20000000f00 */
[----:B------:R-:W-:Y:S01]  /*1570*/  ULDC.64 UR4, c[0x4][0x68] ;  /* 0x01001a0000047ab9 */ /* 0x000fe20000000a00 */
[----:B------:R-:W-:Y:S01]  /*1580*/  ULDC.64 UR6, c[0x4][0x8] ;  /* 0x0100020000067ab9 */ /* 0x000fe20000000a00 */
[----:B------:R-:W-:Y:S01]  /*1590*/  IMAD.U32 R4, RZ, RZ, UR4 ;  /* 0x00000004ff047e24 */ /* 0x000fe2000f8e00ff */
[----:B------:R0:W1:Y:S01]  /*15a0*/  LDC.64 R14, c[0x4][R0] ;  /* 0x01000000000e7b82 */ /* 0x0000620000000a00 */
[----:B------:R-:W-:Y:S01]  /*15b0*/  IMAD.U32 R5, RZ, RZ, UR5 ;  /* 0x00000005ff057e24 */ /* 0x000fe2000f8e00ff */
[----:B------:R-:W-:Y:S01]  /*15c0*/  ULDC.64 UR4, c[0x4][0x70] ;  /* 0x01001c0000047ab9 */ /* 0x000fe20000000a00 */
[----:B------:R-:W-:Y:S02]  /*15d0*/  IMAD.U32 R10, RZ, RZ, UR6 ;  /* 0x00000006ff0a7e24 */ /* 0x000fe4000f8e00ff */
[----:B------:R-:W-:Y:S02]  /*15e0*/  IMAD.U32 R6, RZ, RZ, UR4 ;  /* 0x00000004ff067e24 */ /* 0x000fe4000f8e00ff */
[----:B------:R-:W-:-:S02]  /*15f0*/  IMAD.U32 R7, RZ, RZ, UR5 ;  /* 0x00000005ff077e24 */ /* 0x000fc4000f8e00ff */
[----:B------:R-:W-:Y:S02]  /*1600*/  IMAD.U32 R11, RZ, RZ, UR7 ;  /* 0x00000007ff0b7e24 */ /* 0x000fe4000f8e00ff */
[----:B------:R-:W-:Y:S02]  /*1610*/  IMAD.MOV.U32 R8, RZ, RZ, 0x1e1 ;  /* 0x000001e1ff087424 */ /* 0x000fe400078e00ff */
[----:B------:R-:W-:Y:S02]  /*1620*/  IMAD.MOV.U32 R12, RZ, RZ, 0x1 ;  /* 0x00000001ff0c7424 */ /* 0x000fe400078e00ff */
[----:B0-----:R-:W-:-:S07]  /*1630*/  IMAD.MOV.U32 R13, RZ, RZ, RZ ;  /* 0x000000ffff0d7224 */ /* 0x001fce00078e00ff */
[----:B------:R-:W-:-:S07]  /*1640*/  LEPC R20, `(.L_x_16) ;  /* 0x000000001014794e */ /* 0x000fce0000000000 */
[----:B-1---5:R-:W-:Y:S05]  /*1650*/  CALL.ABS.NOINC R14 ;  /* 0x000000000e007343 */ /* 0x022fea0003c00000 */
.L_x_16:
[----:B------:R-:W-:-:S13]  /*1660*/  ISETP.NE.AND P0, PT, R102, 0x3, PT ;  /* 0x000000036600780c */ /* 0x000fda0003f05270 */
[----:B------:R-:W-:Y:S05]  /*1670*/  @!P0 BRA `(.L_x_17) ;  /* 0x0000000000048947 */ /* 0x000fea0003800000 */
[----:B------:R-:W-:Y:S01]  /*1680*/  BPT.TRAP 0x1 ;  /* 0x000000040000795c */ /* 0x000fe20000300000 */
.L_x_17:
[----:B0-----:R-:W-:Y:S02]  /*1690*/  IMAD.U32 R3, RZ, RZ, UR38 ;  /* 0x00000026ff037e24 */ /* 0x001fe4000f8e00ff */
[----:B------:R-:W-:-:S03]  /*16a0*/  IMAD.U32 R0, RZ, RZ, UR39 ;  /* 0x00000027ff007e24 */ /* 0x000fc6000f8e00ff */
[----:B------:R-:W-:Y:S02]  /*16b0*/  LEA R3, R3, UR41, 0x3 ;  /* 0x0000002903037c11 */ /* 0x000fe4000f8e18ff */
[----:B------:R-:W-:-:S04]  /*16c0*/  SHF.L.U32 R0, R0, 0x1f, RZ ;  /* 0x0000001f00007819 */ /* 0x000fc800000006ff */
[----:B------:R0:W1:Y:S01]  /*16d0*/  SYNCS.PHASECHK.TRANS64.TRYWAIT P1, [R3+URZ], R0 ;  /* 0x00000000030075a7 */ /* 0x000062000802017f */
[----:B------:R-:W-:Y:S05]  /*16e0*/  @!P0 BRA `(.L_x_18) ;  /* 0x0000000000048947 */ /* 0x000fea0003800000 */
[----:B------:R-:W-:Y:S01]  /*16f0*/  BPT.TRAP 0x1 ;  /* 0x000000040000795c */ /* 0x000fe20000300000 */
.L_x_18:
[----:B------:R-:W-:-:S05]  /*1700*/  IMAD.U32 R4, RZ, RZ, UR42 ;  /* 0x0000002aff047e24 */ /* 0x000fca000f8e00ff */
[----:B------:R-:W-:Y:S01]  /*1710*/  ISETP.GE.AND P2, PT, R4, 0x1, PT ;  /* 0x000000010400780c */ /* 0x000fe20003f46270 */
[----:B-1----:R-:W-:-:S12]  /*1720*/  @P1 BRA `(.L_x_19) ;  /* 0x0000000000081947 */ /* 0x002fd80003800000 */
[----:B------:R-:W1:Y:S02]  /*1730*/  SYNCS.PHASECHK.TRANS64.TRYWAIT P1, [R3+URZ], R0 ;  /* 0x00000000030075a7 */ /* 0x000e64000802017f */
[----:B-1----:R-:W-:Y:S05]  /*1740*/  @!P1 BRA `(.L_x_20) ;  /* 0x0000005400d09947 */ /* 0x002fea0003800000 */
.L_x_19:
[----:B------:R-:W-:Y:S05]  /*1750*/  WARPSYNC.ALL ;  /* 0x0000000000007948 */ /* 0x000fea0003800000 */
[----:B------:R-:W-:Y:S01]  /*1760*/  UIADD3 UR4, UR41, 0x100, URZ ;  /* 0x0000010029047890 */ /* 0x000fe2000fffe03f */
[----:B------:R-:W-:Y:S01]  /*1770*/  WARPGROUP.ARRIVE ;  /* 0x00000000000079c5 */ /* 0x000fe20000000000 */
[----:B------:R-:W-:Y:S02]  /*1780*/  UIADD3 UR5, UR41, 0xc100, URZ ;  /* 0x0000c10029057890 */ /* 0x000fe4000fffe03f */
[----:B------:R-:W-:Y:S02]  /*1790*/  USHF.R.U32.HI UR4, URZ, 0x4, UR4 ;  /* 0x000000043f047899 */ /* 0x000fe40008011604 */
[----:B------:R-:W-:-:S02]  /*17a0*/  USHF.R.U32.HI UR5, URZ, 0x4, UR5 ;  /* 0x000000043f057899 */ /* 0x000fc40008011605 */
[----:B------:R-:W-:Y:S02]  /*17b0*/  ULOP3.LUT UR4, UR4, 0x3fff, URZ, 0xc0, !UPT ;  /* 0x00003fff04047892 */ /* 0x000fe4000f8ec03f */
[----:B------:R-:W-:Y:S02]  /*17c0*/  ULOP3.LUT UR5, UR5, 0x3fff, URZ, 0xc0, !UPT ;  /* 0x00003fff05057892 */ /* 0x000fe4000f8ec03f */
[----:B------:R-:W-:Y:S02]  /*17d0*/  ULOP3.LUT UR4, UR4, 0x10000, URZ, 0xfc, !UPT ;  /* 0x0001000004047892 */ /* 0x000fe4000f8efc3f */
[----:B------:R-:W-:Y:S02]  /*17e0*/  ULOP3.LUT UR5, UR5, 0x10000, URZ, 0xfc, !UPT ;  /* 0x0001000005057892 */ /* 0x000fe4000f8efc3f */
[----:B------:R-:W-:Y:S02]  /*17f0*/  ULEA UR6, UR38, UR4, 0xa ;  /* 0x0000000426067291 */ /* 0x000fe4000f8e503f */
[----:B------:R-:W-:Y:S01]  /*1800*/  ULEA UR7, UR38, UR5, 0xb ;  /* 0x0000000526077291 */ /* 0x000fe2000f8e583f */
[----:B------:R-:W-:Y:S01]  /*1810*/  UMOV UR9, 0x40000040 ;  /* 0x4000004000097882 */ /* 0x000fe20000000000 */
[----:B------:R-:W-:-:S03]  /*1820*/  UMOV UR11, 0x40000040 ;  /* 0x40000040000b7882 */ /* 0x000fc60000000000 */
[----:B------:R-:W-:Y:S02]  /*1830*/  UMOV UR8, UR6 ;  /* 0x0000000600087c82 */ /* 0x000fe40008000000 */
[----:B------:R-:W-:Y:S02]  /*1840*/  UMOV UR10, UR7 ;  /* 0x00000007000a7c82 */ /* 0x000fe40008000000 */
[----:B------:R-:W-:Y:S01]  /*1850*/  HGMMA.64x128x8.F32.TF32 R24, gdesc[UR8], RZ, !UPT, gsb0 ;  /* 0x05e00000081879f0 */ /* 0x000fe2000c0028ff */
[----:B------:R-:W-:Y:S02]  /*1860*/  UIADD3 UR8, UR6, 0x2, URZ ;  /* 0x0000000206087890 */ /* 0x000fe4000fffe03f */
[----:B------:R-:W-:Y:S01]  /*1870*/  UIADD3 UR10, UR7, 0x2, URZ ;  /* 0x00000002070a7890 */ /* 0x000fe2000fffe03f */
[----:B------:R-:W-:Y:S01]  /*1880*/  UMOV UR9, 0x40000040 ;  /* 0x4000004000097882 */ /* 0x000fe20000000000 */
[----:B------:R-:W-:Y:S01]  /*1890*/  UMOV UR11, 0x40000040 ;  /* 0x40000040000b7882 */ /* 0x000fe20000000000 */
[----:B------:R-:W-:-:S02]  /*18a0*/  WARPGROUP.DEPBAR.LE gsb0, 0x0 ;  /* 0x00008000000079c5 */ /* 0x000fc40000010000 */
[----:B------:R-:W-:-:S06]  /*18b0*/  WARPGROUP.ARRIVE ;  /* 0x00000000000079c5 */ /* 0x000fcc0000000000 */
[----:B------:R-:W-:Y:S01]  /*18c0*/  HGMMA.64x128x8.F32.TF32 R24, gdesc[UR8], R24, gsb0 ;  /* 0x05e00000081879f0 */ /* 0x000fe20008002818 */
[----:B------:R-:W-:Y:S02]  /*18d0*/  UIADD3 UR8, UR6, 0x4, URZ ;  /* 0x0000000406087890 */ /* 0x000fe4000fffe03f */
[----:B------:R-:W-:Y:S01]  /*18e0*/  UIADD3 UR10, UR7, 0x4, URZ ;  /* 0x00000004070a7890 */ /* 0x000fe2000fffe03f */
[----:B------:R-:W-:Y:S01]  /*18f0*/  UMOV UR9, 0x40000040 ;  /* 0x4000004000097882 */ /* 0x000fe20000000000 */
[----:B------:R-:W-:Y:S01]  /*1900*/  UMOV UR11, 0x40000040 ;  /* 0x40000040000b7882 */ /* 0x000fe20000000000 */
[----:B------:R-:W-:Y:S02]  /*1910*/  WARPGROUP.DEPBAR.LE gsb0, 0x0 ;  /* 0x00008000000079c5 */ /* 0x000fe40000010000 */
        /* <DEDUP_REMOVED lines=36> */
[----:B------:R-:W-:Y:S03]  /*1b60*/  HGMMA.64x128x8.F32.TF32 R24, gdesc[UR8], R24, gsb0 ;  /* 0x05e00000081879f0 */ /* 0x000fe60008002818 */
[----:B------:R-:W-:Y:S02]  /*1b70*/  WARPGROUP.DEPBAR.LE gsb0, 0x0 ;  /* 0x00008000000079c5 */ /* 0x000fe40000010000 */
[----:B------:R-:W-:Y:S05]  /*1b80*/  @!P2 BRA `(.L_x_21) ;  /* 0x000000040080a947 */ /* 0x000fea0003800000 */
[----:B------:R-:W-:Y:S01]  /*1b90*/  UIADD3 UR6, UR38, 0x1, URZ ;  /* 0x0000000126067890 */ /* 0x000fe2000fffe03f */
[----:B01----:R-:W-:-:S03]  /*1ba0*/  IMAD.U32 R0, RZ, RZ, UR42 ;  /* 0x0000002aff007e24 */ /* 0x003fc6000f8e00ff */
[----:B------:R-:W-:-:S04]  /*1bb0*/  UISETP.NE.AND UP0, UPT, UR6, 0x3, UPT ;  /* 0x000000030600788c */ /* 0x000fc8000bf05270 */
[----:B------:R-:W-:Y:S02]  /*1bc0*/  USEL UR7, URZ, 0x1, UP0 ;  /* 0x000000013f077887 */ /* 0x000fe40008000000 */
[----:B------:R-:W-:Y:S02]  /*1bd0*/  USEL UR6, UR6, URZ, UP0 ;  /* 0x0000003f06067287 */ /* 0x000fe40008000000 */
[----:B------:R-:W-:-:S06]  /*1be0*/  ULOP3.LUT UR7, UR39, UR7, URZ, 0x3c, !UPT ;  /* 0x0000000727077292 */ /* 0x000fcc000f8e3c3f */
[----:B------:R-:W-:Y:S01]  /*1bf0*/  IMAD.U32 R5, RZ, RZ, UR7 ;  /* 0x00000007ff057e24 */ /* 0x000fe2000f8e00ff */
[----:B------:R-:W-:-:S06]  /*1c00*/  UMOV UR7, UR38 ;  /* 0x0000002600077c82 */ /* 0x000fcc0008000000 */
.L_x_28:
[----:B01----:R-:W-:Y:S05]  /*1c10*/  @!P0 BRA `(.L_x_22) ;  /* 0x0000000000048947 */ /* 0x003fea0003800000 */
[----:B------:R-:W-:Y:S01]  /*1c20*/  BPT.TRAP 0x1 ;  /* 0x000000040000795c */ /* 0x000fe20000300000 */
.L_x_22:
[----:B------:R-:W-:Y:S01]  /*1c30*/  ULEA UR8, UR6, UR41, 0x3 ;  /* 0x0000002906087291 */ /* 0x000fe2000f8e183f */
[----:B------:R-:W-:-:S08]  /*1c40*/  SHF.L.U32 R3, R5, 0x1f, RZ ;  /* 0x0000001f05037819 */ /* 0x000fd000000006ff */
[----:B------:R0:W1:Y:S01]  /*1c50*/  SYNCS.PHASECHK.TRANS64.TRYWAIT P1, [UR8], R3 ;  /* 0x00000003ff0075a7 */ /* 0x0000620008020148 */
[----:B------:R-:W-:Y:S05]  /*1c60*/  @!P0 BRA `(.L_x_23) ;  /* 0x0000000000048947 */ /* 0x000fea0003800000 */
[----:B------:R-:W-:Y:S01]  /*1c70*/  BPT.TRAP 0x1 ;  /* 0x000000040000795c */ /* 0x000fe20000300000 */
.L_x_23:
[----:B-1----:R-:W-:Y:S05]  /*1c80*/  @P1 BRA `(.L_x_24) ;  /* 0x0000000000081947 */ /* 0x002fea0003800000 */
[----:B------:R-:W1:Y:S02]  /*1c90*/  SYNCS.PHASECHK.TRANS64.TRYWAIT P1, [UR8], R3 ;  /* 0x00000003ff0075a7 */ /* 0x000e640008020148 */
[----:B-1----:R-:W-:Y:S05]  /*1ca0*/  @!P1 BRA `(.L_x_25) ;  /* 0x00000050008c9947 */ /* 0x002fea0003800000 */
.L_x_24:
[----:B------:R-:W-:Y:S01]  /*1cb0*/  ULEA UR13, UR6, UR4, 0xa ;  /* 0x00000004060d7291 */ /* 0x000fe2000f8e503f */
[----:B------:R-:W-:Y:S01]  /*1cc0*/  WARPGROUP.ARRIVE ;  /* 0x00000000000079c5 */ /* 0x000fe20000000000 */
[----:B------:R-:W-:Y:S01]  /*1cd0*/  ULEA UR12, UR6, UR5, 0xb ;  /* 0x00000005060c7291 */ /* 0x000fe2000f8e583f */
[----:B------:R-:W-:Y:S01]  /*1ce0*/  UMOV UR9, 0x40000040 ;  /* 0x4000004000097882 */ /* 0x000fe20000000000 */
[----:B------:R-:W-:-:S03]  /*1cf0*/  UMOV UR11, 0x40000040 ;  /* 0x40000040000b7882 */ /* 0x000fc60000000000 */
[----:B------:R-:W-:Y:S02]  /*1d00*/  UMOV UR8, UR13 ;  /* 0x0000000d00087c82 */ /* 0x000fe40008000000 */
[----:B------:R-:W-:Y:S02]  /*1d10*/  UMOV UR10, UR12 ;  /* 0x0000000c000a7c82 */ /* 0x000fe40008000000 */
[----:B------:R-:W-:Y:S01]  /*1d20*/  HGMMA.64x128x8.F32.TF32 R24, gdesc[UR8], R24, gsb0 ;  /* 0x05e00000081879f0 */ /* 0x000fe20008002818 */
        /* <DEDUP_REMOVED lines=51> */
[----:B------:R-:W-:Y:S01]  /*2060*/  BPT.TRAP 0x1 ;  /* 0x000000040000795c */ /* 0x000fe20000300000 */
.L_x_26:
[----:B------:R-:W-:Y:S01]  /*2070*/  ULEA UR8, UR7, UR41, 0x3 ;  /* 0x0000002907087291 */ /* 0x000fe2000f8e183f */
[----:B------:R-:W-:-:S03]  /*2080*/  ISETP.GT.U32.AND P1, PT, R23, 0x1, PT ;  /* 0x000000011700780c */ /* 0x000fc60003f24070 */
[----:B------:R-:W-:-:S04]  /*2090*/  UIADD3 UR8, UR8, 0x18, URZ ;  /* 0x0000001808087890 */ /* 0x000fc8000fffe03f */
[----:B------:R-:W-:-:S09]  /*20a0*/  UPRMT UR8, URZ, 0x654, UR8 ;  /* 0x000006543f087896 */ /* 0x000fd20008000008 */
[----:B------:R-:W-:Y:S01]  /*20b0*/  SYNCS.ARRIVE.TRANS64.RED.A1T0 RZ, [UR8], RZ ;  /* 0x000000ffffff79a7 */ /* 0x000fe20008100408 */
[----:B------:R-:W-:Y:S05]  /*20c0*/  @P1 BRA `(.L_x_27) ;  /* 0x0000000000041947 */ /* 0x000fea0003800000 */
[----:B------:R-:W-:Y:S01]  /*20d0*/  BPT.TRAP 0x1 ;  /* 0x000000040000795c */ /* 0x000fe20000300000 */
.L_x_27:
[----:B------:R-:W-:Y:S01]  /*20e0*/  UIADD3 UR6, UR6, 0x1, URZ ;  /* 0x0000000106067890 */ /* 0x000fe2000fffe03f */
[C---:B------:R-:W-:Y:S01]  /*20f0*/  ISETP.GT.AND P1, PT, R0.reuse, 0x1, PT ;  /* 0x000000010000780c */ /* 0x040fe20003f24270 */
[----:B------:R-:W-:Y:S01]  /*2100*/  UIADD3 UR7, UR7, 0x1, URZ ;  /* 0x0000000107077890 */ /* 0x000fe2000fffe03f */
[----:B------:R-:W-:Y:S01]  /*2110*/  VIADD R0, R0, 0xffffffff ;  /* 0xffffffff00007836 */ /* 0x000fe20000000000 */
[----:B------:R-:W-:Y:S02]  /*2120*/  UISETP.NE.AND UP0, UPT, UR6, 0x3, UPT ;  /* 0x000000030600788c */ /* 0x000fe4000bf05270 */
[----:B------:R-:W-:Y:S02]  /*2130*/  UISETP.NE.AND UP1, UPT, UR7, 0x3, UPT ;  /* 0x000000030700788c */ /* 0x000fe4000bf25270 */
[----:B------:R-:W-:Y:S02]  /*2140*/  USEL UR8, URZ, 0x1, UP0 ;  /* 0x000000013f087887 */ /* 0x000fe40008000000 */
[----:B------:R-:W-:-:S02]  /*2150*/  USEL UR6, UR6, URZ, UP0 ;  /* 0x0000003f06067287 */ /* 0x000fc40008000000 */
[----:B------:R-:W-:Y:S02]  /*2160*/  USEL UR7, UR7, URZ, UP1 ;  /* 0x0000003f07077287 */ /* 0x000fe40008800000 */
[----:B------:R-:W-:Y:S01]  /*2170*/  LOP3.LUT R5, R5, UR8, RZ, 0x3c, !PT ;  /* 0x0000000805057c12 */ /* 0x000fe2000f8e3cff */
[----:B------:R-:W-:Y:S09]  /*2180*/  @P1 BRA `(.L_x_28) ;  /* 0xfffffff800a01947 */ /* 0x000ff2000383ffff */
.L_x_21:
[----:B01----:R-:W0:Y:S01]  /*2190*/  LDC R0, c[0x0][0x28c] ;  /* 0x0000a300ff007b82 */ /* 0x003e220000000800 */
[----:B------:R-:W-:-:S04]  /*21a0*/  IMAD.U32 R3, RZ, RZ, UR47 ;  /* 0x0000002fff037e24 */ /* 0x000fc8000f8e00ff */
[----:B------:R1:W-:Y:S01]  /*21b0*/  SYNCS.ARRIVE.TRANS64.A1T0 RZ, [R3+UR46], RZ ;  /* 0x000000ff03ff79a7 */ /* 0x0003e2000810002e */
[----:B0-----:R-:W-:-:S13]  /*21c0*/  ISETP.GE.AND P1, PT, R0, 0x1, PT ;  /* 0x000000010000780c */ /* 0x001fda0003f26270 */
[----:B-1----:R-:W-:Y:S05]  /*21d0*/  @!P1 BRA `(.L_x_29) ;  /* 0x0000000000349947 */ /* 0x002fea0003800000 */
[----:B------:R-:W-:Y:S05]  /*21e0*/  @!P0 BRA `(.L_x_30) ;  /* 0x0000000000048947 */ /* 0x000fea0003800000 */
[----:B------:R-:W-:Y:S01]  /*21f0*/  BPT.TRAP 0x1 ;  /* 0x000000040000795c */ /* 0x000fe20000300000 */
.L_x_30:
[----:B------:R-:W-:Y:S01]  /*2200*/  UIADD3 UR6, UR38, UR42, URZ ;  /* 0x0000002a26067290 */ /* 0x000fe2000fffe03f */
[----:B------:R-:W-:-:S03]  /*2210*/  ISETP.GT.U32.AND P0, PT, R23, 0x1, PT ;  /* 0x000000011700780c */ /* 0x000fc60003f04070 */
[----:B------:R-:W-:-:S04]  /*2220*/  UIMAD.WIDE.U32 UR4, UR6, -0x55555555, URZ ;  /* 0xaaaaaaab060478a5 */ /* 0x000fc8000f8e003f */
[----:B------:R-:W-:-:S04]  /*2230*/  USHF.R.U32.HI UR4, URZ, 0x1, UR5 ;  /* 0x000000013f047899 */ /* 0x000fc80008011605 */
[----:B------:R-:W-:-:S04]  /*2240*/  UIMAD UR6, UR4, -0x3, UR6 ;  /* 0xfffffffd040678a4 */ /* 0x000fc8000f8e0206 */
[----:B------:R-:W-:-:S04]  /*2250*/  ULEA UR6, UR6, UR41, 0x3 ;  /* 0x0000002906067291 */ /* 0x000fc8000f8e183f */
[----:B------:R-:W-:-:S04]  /*2260*/  UIADD3 UR6, UR6, 0x18, URZ ;  /* 0x0000001806067890 */ /* 0x000fc8000fffe03f */
[----:B------:R-:W-:-:S09]  /*2270*/  UPRMT UR6, URZ, 0x654, UR6 ;  /* 0x000006543f067896 */ /* 0x000fd20008000006 */
[----:B------:R-:W-:Y:S01]  /*2280*/  SYNCS.ARRIVE.TRANS64.RED.A1T0 RZ, [UR6], RZ ;  /* 0x000000ffffff79a7 */ /* 0x000fe20008100406 */
[----:B------:R-:W-:Y:S05]  /*2290*/  @P0 BRA `(.L_x_29) ;  /* 0x0000000000040947 */ /* 0x000fea0003800000 */
[----:B------:R-:W-:Y:S01]  /*22a0*/  BPT.TRAP 0x1 ;  /* 0x000000040000795c */ /* 0x000fe20000300000 */
.L_x_29:
[----:B------:R-:W-:Y:S01]  /*22b0*/  SHF.L.U32 R0, R103, 0x1f, RZ ;  /* 0x0000001f67007819 */ /* 0x000fe200000006ff */
[----:B------:R-:W-:Y:S01]  /*22c0*/  UIADD3 UR38, UR38, UR45, URZ ;  /* 0x0000002d26267290 */ /* 0x000fe2000fffe03f */
[----:B------:R-:W-:Y:S01]  /*22d0*/  SHF.R.S32.HI R9, RZ, 0x1f, R19 ;  /* 0x0000001fff097819 */ /* 0x000fe20000011413 */
[----:B------:R-:W-:Y:S01]  /*22e0*/  UISETP.GE.U32.AND UP1, UPT, UR45, 0x3, UPT ;  /* 0x000000032d00788c */ /* 0x000fe2000bf26070 */
[----:B------:R-:W0:Y:S01]  /*22f0*/  SYNCS.PHASECHK.TRANS64.TRYWAIT P0, [UR43+0x8], R0 ;  /* 0x00000800ff0075a7 */ /* 0x000e22000800016b */
[----:B------:R-:W-:-:S04]  /*2300*/  UISETP.GT.U32.AND UP0, UPT, UR38, 0x2, UPT ;  /* 0x000000022600788c */ /* 0x000fc8000bf04070 */
[----:B------:R-:W-:-:S04]  /*2310*/  UISETP.LT.U32.AND UP0, UPT, UR45, 0x3, UP0 ;  /* 0x000000032d00788c */ /* 0x000fc80008701070 */
[----:B------:R-:W-:Y:S02]  /*2320*/  USEL UR6, URZ, 0x1, !UP0 ;  /* 0x000000013f067887 */ /* 0x000fe4000c000000 */
[----:B------:R-:W-:Y:S02]  /*2330*/  @UP1 UIMAD.WIDE.U32 UR4, UR38, -0x55555555, URZ ;  /* 0xaaaaaaab260418a5 */ /* 0x000fe4000f8e003f */
[----:B------:R-:W-:Y:S02]  /*2340*/  ULOP3.LUT UR39, UR39, UR6, URZ, 0x3c, !UPT ;  /* 0x0000000627277292 */ /* 0x000fe4000f8e3c3f */
[----:B------:R-:W-:-:S04]  /*2350*/  @UP1 USHF.R.U32.HI UR4, URZ, 0x1, UR5 ;  /* 0x000000013f041899 */ /* 0x000fc80008011605 */
[----:B------:R-:W-:Y:S01]  /*2360*/  @UP1 ULOP3.LUT UR39, UR39, 0x1, UR4, 0x78, !UPT ;  /* 0x0000000127271892 */ /* 0x000fe2000f8e7804 */
[----:B0-----:R-:W-:Y:S11]  /*2370*/  @!P0 BRA `(.L_x_31) ;  /* 0x0000004800f08947 */ /* 0x001ff60003800000 */
.L_x_184:
[----:B------:R-:W-:Y:S01]  /*2380*/  ULDC.64 UR4, c[0x0][0x5d0] ;  /* 0x0001740000047ab9 */ /* 0x000fe20000000a00 */
[----:B------:R-:W-:Y:S01]  /*2390*/  ULDC UR6, c[0x0][0x284] ;  /* 0x0000a10000067ab9 */ /* 0x000fe20000000800 */
[----:B0-----:R-:W-:Y:S02]  /*23a0*/  IMAD R0, R9, UR4, RZ ;  /* 0x0000000409007c24 */ /* 0x001fe4000f8e02ff */
[----:B------:R-:W-:Y:S02]  /*23b0*/  IMAD.SHL.U32 R12, R18, 0x80, RZ ;  /* 0x00000080120c7824 */ /* 0x000fe400078e00ff */
[C---:B------:R-:W-:Y:S02]  /*23c0*/  IMAD R3, R19.reuse, UR5, R0 ;  /* 0x0000000513037c24 */ /* 0x040fe4000f8e0200 */
[----:B------:R-:W-:Y:S01]  /*23d0*/  IMAD.SHL.U32 R0, R22, 0x40, RZ ;  /* 0x0000004016007824 */ /* 0x000fe200078e00ff */
[----:B------:R-:W-:Y:S01]  /*23e0*/  SHF.R.S32.HI R13, RZ, 0x1f, R12 ;  /* 0x0000001fff0d7819 */ /* 0x000fe2000001140c */
[----:B------:R-:W-:Y:S01]  /*23f0*/  IMAD.WIDE.U32 R4, R19, UR4, R92 ;  /* 0x0000000413047c25 */ /* 0x000fe2000f8e005c */
[----:B------:R-:W-:-:S02]  /*2400*/  ULDC.64 UR4, c[0x0][0x5c8] ;  /* 0x0001720000047ab9 */ /* 0x000fc40000000a00 */
[----:B------:R-:W-:Y:S01]  /*2410*/  ISETP.GE.AND P0, PT, R0, UR6, PT ;  /* 0x0000000600007c0c */ /* 0x000fe2000bf06270 */
[----:B------:R-:W-:Y:S01]  /*2420*/  ULDC UR6, c[0x0][0x288] ;  /* 0x0000a20000067ab9 */ /* 0x000fe20000000800 */
[----:B------:R-:W-:Y:S01]  /*2430*/  IADD3 R4, P1, R12, R4, RZ ;  /* 0x000000040c047210 */ /* 0x000fe20007f3e0ff */
[----:B------:R-:W-:Y:S01]  /*2440*/  IMAD.WIDE R104, R22, 0x40, R90 ;  /* 0x0000004016687825 */ /* 0x000fe200078e025a */
[----:B------:R-:W-:Y:S02]  /*2450*/  ISETP.GE.OR P0, PT, R12, UR6, P0 ;  /* 0x000000060c007c0c */ /* 0x000fe40008706670 */
[----:B------:R-:W-:Y:S01]  /*2460*/  IADD3.X R5, R13, R5, R3, P1, !PT ;  /* 0x000000050d057210 */ /* 0x000fe20000ffe403 */
[----:B------:R-:W-:-:S04]  /*2470*/  IMAD R7, R105, UR4, RZ ;  /* 0x0000000469077c24 */ /* 0x000fc8000f8e02ff */
[C---:B------:R-:W-:Y:S02]  /*2480*/  IMAD R7, R104.reuse, UR5, R7 ;  /* 0x0000000568077c24 */ /* 0x040fe4000f8e0207 */
[----:B------:R-:W-:-:S04]  /*2490*/  IMAD.WIDE.U32 R106, R104, UR4, R4 ;  /* 0x00000004686a7c25 */ /* 0x000fc8000f8e0004 */
[----:B------:R-:W-:Y:S05]  /*24a0*/  @P0 BRA `(.L_x_32) ;  /* 0x0000003000d00947 */ /* 0x000fea0003800000 */
[----:B-----5:R-:W-:Y:S01]  /*24b0*/  FSETP.NEU.AND P0, PT, R89, RZ, PT ;  /* 0x000000ff5900720b */ /* 0x020fe20003f0d000 */
[----:B------:R-:W-:Y:S01]  /*24c0*/  IMAD.IADD R3, R97, 0x1, -R12 ;  /* 0x0000000161037824 */ /* 0x000fe200078e0a0c */
[----:B------:R-:W-:Y:S01]  /*24d0*/  BSSY B0, `(.L_x_32) ;  /* 0x0000331000007945 */ /* 0x000fe20003800000 */
[----:B------:R-:W-:Y:S02]  /*24e0*/  IMAD.IADD R0, R101, 0x1, -R0 ;  /* 0x0000000165007824 */ /* 0x000fe400078e0a00 */
[----:B------:R-:W-:Y:S01]  /*24f0*/  IMAD.IADD R115, R107, 0x1, R7 ;  /* 0x000000016b737824 */ /* 0x000fe200078e0207 */
[----:B------:R-:W-:-:S04]  /*2500*/  ISETP.GT.AND P3, PT, R3, RZ, PT ;  /* 0x000000ff0300720c */ /* 0x000fc80003f64270 */
[----:B------:R-:W-:-:S03]  /*2510*/  ISETP.GT.AND P1, PT, R0, RZ, P3 ;  /* 0x000000ff0000720c */ /* 0x000fc60001f24270 */
[----:B------:R-:W-:Y:S10]  /*2520*/  @!P0 BRA `(.L_x_33) ;  /* 0x0000002400148947 */ /* 0x000ff40003800000 */
[----:B------:R-:W0:Y:S01]  /*2530*/  LDC.64 R108, c[0x0][0x5b8] ;  /* 0x00016e00ff6c7b82 */ /* 0x000e220000000a00 */
[----:B------:R-:W-:-:S07]  /*2540*/  ULDC.64 UR4, c[0x0][0x5c0] ;  /* 0x0001700000047ab9 */ /* 0x000fce0000000a00 */
[----:B------:R-:W1:Y:S08]  /*2550*/  LDC.64 R110, c[0x0][0x5b0] ;  /* 0x00016c00ff6e7b82 */ /* 0x000e700000000a00 */
[----:B------:R-:W2:Y:S01]  /*2560*/  LDC.64 R112, c[0x0][0x5a8] ;  /* 0x00016a00ff707b82 */ /* 0x000ea20000000a00 */
[-C--:B0-----:R-:W-:Y:S02]  /*2570*/  IMAD R6, R9, R108.reuse, RZ ;  /* 0x0000006c09067224 */ /* 0x081fe400078e02ff */
[----:B------:R-:W-:-:S04]  /*2580*/  IMAD.WIDE.U32 R4, R19, R108, R92 ;  /* 0x0000006c13047225 */ /* 0x000fc800078e005c */
[----:B------:R-:W-:Y:S01]  /*2590*/  IMAD R107, R19, R109, R6 ;  /* 0x0000006d136b7224 */ /* 0x000fe200078e0206 */
[----:B------:R-:W-:Y:S01]  /*25a0*/  IADD3 R6, P0, R12, R4, RZ ;  /* 0x000000040c067210 */ /* 0x000fe20007f1e0ff */
[----:B-1----:R-:W-:-:S03]  /*25b0*/  IMAD R4, R105, R110, RZ ;  /* 0x0000006e69047224 */ /* 0x002fc600078e02ff */
[----:B------:R-:W-:Y:S01]  /*25c0*/  IADD3.X R7, R13, R5, R107, P0, !PT ;  /* 0x000000050d077210 */ /* 0x000fe200007fe46b */
[C---:B------:R-:W-:Y:S02]  /*25d0*/  IMAD R105, R104.reuse, R111, R4 ;  /* 0x0000006f68697224 */ /* 0x040fe400078e0204 */
[----:B------:R-:W-:-:S04]  /*25e0*/  IMAD.WIDE.U32 R4, R104, R110, R6 ;  /* 0x0000006e68047225 */ /* 0x000fc800078e0006 */
[----:B------:R-:W-:Y:S01]  /*25f0*/  IMAD.IADD R5, R5, 0x1, R105 ;  /* 0x0000000105057824 */ /* 0x000fe200078e0269 */
[----:B--2---:R-:W-:-:S04]  /*2600*/  LEA R10, P0, R4, R112, 0x2 ;  /* 0x00000070040a7211 */ /* 0x004fc800078010ff */
[----:B------:R-:W-:-:S05]  /*2610*/  LEA.HI.X R11, R4, R113, R5, 0x2, P0 ;  /* 0x00000071040b7211 */ /* 0x000fca00000f1405 */
[----:B------:R0:W2:Y:S01]  /*2620*/  @P1 LDG.E.LTC128B R18, desc[UR36][R10.64] ;  /* 0x000000240a121981 */ /* 0x0000a2000c1e1920 */
[----:B------:R-:W-:Y:S01]  /*2630*/  IMAD.WIDE.U32 R4, R104, R110, R12 ;  /* 0x0000006e68047225 */ /* 0x000fe200078e000c */
[----:B------:R-:W-:Y:S01]  /*2640*/  SHF.L.U64.HI R21, R110, 0x3, R111 ;  /* 0x000000036e157819 */ /* 0x000fe2000001026f */
[----:B------:R-:W-:Y:S01]  /*2650*/  BSSY B1, `(.L_x_34) ;  /* 0x0000017000017945 */ /* 0x000fe20003800000 */
[----:B------:R-:W-:Y:S01]  /*2660*/  ISETP.GT.AND P3, PT, R0, 0x8, P3 ;  /* 0x000000080000780c */ /* 0x000fe20001f64270 */
[----:B------:R-:W-:Y:S01]  /*2670*/  IMAD.SHL.U32 R20, R110, 0x8, RZ ;  /* 0x000000086e147824 */ /* 0x000fe200078e00ff */
[----:B------:R-:W-:-:S03]  /*2680*/  IADD3 R14, P0, R92, R4, RZ ;  /* 0x000000045c0e7210 */ /* 0x000fc60007f1e0ff */
[----:B------:R-:W-:Y:S01]  /*2690*/  IMAD.WIDE.U32 R20, R104, R110, R20 ;  /* 0x0000006e68147225 */ /* 0x000fe200078e0014 */
[----:B------:R-:W-:Y:S02]  /*26a0*/  IADD3.X R15, R93, R105, R5, P0, !PT ;  /* 0x000000695d0f7210 */ /* 0x000fe400007fe405 */
[----:B------:R-:W-:Y:S01]  /*26b0*/  LEA R8, P0, R106, UR4, 0x2 ;  /* 0x000000046a087c11 */ /* 0x000fe2000f8010ff */
[----:B------:R-:W-:Y:S01]  /*26c0*/  IMAD.IADD R105, R105, 0x1, R21 ;  /* 0x0000000169697824 */ /* 0x000fe200078e0215 */
[----:B0-----:R-:W-:Y:S01]  /*26d0*/  IADD3 R10, P2, R6, R20, RZ ;  /* 0x00000014060a7210 */ /* 0x001fe20007f5e0ff */
[----:B------:R-:W-:Y:S01]  /*26e0*/  IMAD.WIDE.U32 R14, R19, R108, R14 ;  /* 0x0000006c130e7225 */ /* 0x000fe200078e000e */
[----:B------:R-:W-:-:S03]  /*26f0*/  LEA.HI.X R9, R106, UR5, R115, 0x2, P0 ;  /* 0x000000056a097c11 */ /* 0x000fc600080f1473 */
[----:B------:R-:W-:Y:S01]  /*2700*/  IMAD.IADD R15, R107, 0x1, R15 ;  /* 0x000000016b0f7824 */ /* 0x000fe200078e020f */
[----:B------:R-:W-:Y:S01]  /*2710*/  LEA R4, P0, R14, R112, 0x2 ;  /* 0x000000700e047211 */ /* 0x000fe200078010ff */
[----:B------:R-:W-:Y:S02]  /*2720*/  IMAD.X R7, R105, 0x1, R7, P2 ;  /* 0x0000000169077824 */ /* 0x000fe400010e0607 */
[----:B--2---:R-:W-:-:S04]  /*2730*/  FMUL R5, R18, R89 ;  /* 0x0000005912057220 */ /* 0x004fc80000400000 */
[----:B------:R-:W-:Y:S01]  /*2740*/  FFMA R11, R24, R88, R5 ;  /* 0x00000058180b7223 */ /* 0x000fe20000000005 */
[----:B------:R-:W-:Y:S02]  /*2750*/  LEA.HI.X R5, R14, R113, R15, 0x2, P0 ;  /* 0x000000710e057211 */ /* 0x000fe400000f140f */
[----:B------:R-:W-:Y:S02]  /*2760*/  ISETP.GT.AND P0, PT, R3, 0x1, PT ;  /* 0x000000010300780c */ /* 0x000fe40003f04270 */
[----:B------:R0:W-:Y:S01]  /*2770*/  @P1 STG.E desc[UR36][R8.64], R11 ;  /* 0x0000000b08001986 */ /* 0x0001e2000c101924 */
[----:B------:R-:W-:Y:S02]  /*2780*/  LEA R14, P1, R10, R112, 0x2 ;  /* 0x000000700a0e7211 */ /* 0x000fe400078210ff */
[----:B------:R-:W-:-:S13]  /*2790*/  ISETP.GT.AND P4, PT, R0, RZ, P0 ;  /* 0x000000ff0000720c */ /* 0x000fda0000784270 */
[----:B0-----:R-:W-:Y:S05]  /*27a0*/  @!P4 BRA `(.L_x_35) ;  /* 0x000000000004c947 */ /* 0x001fea0003800000 */
[----:B------:R0:W5:Y:S02]  /*27b0*/  LDG.E.LTC128B R18, desc[UR36][R4.64+0x4] ;  /* 0x0000042404127981 */ /* 0x000164000c1e1920 */
.L_x_35:
[----:B------:R-:W-:Y:S05]  /*27c0*/  BSYNC B1 ;  /* 0x0000000000017941 */ /* 0x000fea0003800000 */
.L_x_34:
[----:B-----5:R-:W-:Y:S01]  /*27d0*/  FMUL R6, R18, R89 ;  /* 0x0000005912067220 */ /* 0x020fe20000400000 */
[----:B------:R-:W-:-:S03]  /*27e0*/  LEA.HI.X R15, R10, R113, R7, 0x2, P1 ;  /* 0x000000710a0f7211 */ /* 0x000fc600008f1407 */
[----:B------:R-:W-:-:S05]  /*27f0*/  FFMA R25, R25, R88, R6 ;  /* 0x0000005819197223 */ /* 0x000fca0000000006 */
[----:B------:R1:W-:Y:S04]  /*2800*/  @P4 STG.E desc[UR36][R8.64+0x4], R25 ;  /* 0x0000041908004986 */ /* 0x0003e8000c101924 */
[----:B------:R-:W2:Y:S01]  /*2810*/  @P3 LDG.E.LTC128B R18, desc[UR36][R14.64] ;  /* 0x000000240e123981 */ /* 0x000ea2000c1e1920 */
[----:B------:R-:W-:Y:S01]  /*2820*/  IADD3 R12, P1, P2, R92, R20, R12 ;  /* 0x000000145c0c7210 */ /* 0x000fe20007a3e00c */
[----:B------:R-:W-:Y:S01]  /*2830*/  BSSY B1, `(.L_x_36) ;  /* 0x0000010000017945 */ /* 0x000fe20003800000 */
[C---:B------:R-:W-:Y:S02]  /*2840*/  SHF.L.U64.HI R11, R94.reuse, 0x2, R95 ;  /* 0x000000025e0b7819 */ /* 0x040fe4000001025f */
[----:B------:R-:W-:Y:S02]  /*2850*/  IADD3.X R13, R93, R105, R13, P1, P2 ;  /* 0x000000695d0d7210 */ /* 0x000fe40000fe440d */
[----:B------:R-:W-:-:S02]  /*2860*/  LEA R10, P2, R94, R8, 0x2 ;  /* 0x000000085e0a7211 */ /* 0x000fc400078410ff */
[----:B------:R-:W-:Y:S01]  /*2870*/  ISETP.GT.AND P0, PT, R0, 0x8, P0 ;  /* 0x000000080000780c */ /* 0x000fe20000704270 */
[----:B------:R-:W-:Y:S01]  /*2880*/  IMAD.WIDE.U32 R12, R19, R108, R12 ;  /* 0x0000006c130c7225 */ /* 0x000fe200078e000c */
[----:B------:R-:W-:-:S03]  /*2890*/  ISETP.GT.AND P1, PT, R3, 0x8, PT ;  /* 0x000000080300780c */ /* 0x000fc60003f24270 */
[----:B------:R-:W-:Y:S01]  /*28a0*/  IMAD.X R11, R11, 0x1, R9, P2 ;  /* 0x000000010b0b7824 */ /* 0x000fe200010e0609 */
[----:B------:R-:W-:Y:S01]  /*28b0*/  LEA R6, P4, R12, R112, 0x2 ;  /* 0x000000700c067211 */ /* 0x000fe200078810ff */
[----:B------:R-:W-:Y:S02]  /*28c0*/  IMAD.IADD R13, R107, 0x1, R13 ;  /* 0x000000016b0d7824 */ /* 0x000fe400078e020d */
[----:B--2---:R-:W-:-:S04]  /*28d0*/  FMUL R7, R18, R89 ;  /* 0x0000005912077220 */ /* 0x004fc80000400000 */
[----:B------:R-:W-:Y:S01]  /*28e0*/  FFMA R15, R26, R88, R7 ;  /* 0x000000581a0f7223 */ /* 0x000fe20000000007 */
[----:B------:R-:W-:-:S04]  /*28f0*/  LEA.HI.X R7, R12, R113, R13, 0x2, P4 ;  /* 0x000000710c077211 */ /* 0x000fc800020f140d */
[----:B------:R1:W-:Y:S01]  /*2900*/  @P3 STG.E desc[UR36][R10.64], R15 ;  /* 0x0000000f0a003986 */ /* 0x0003e2000c101924 */
[----:B------:R-:W-:Y:S05]  /*2910*/  @!P0 BRA `(.L_x_37) ;  /* 0x0000000000048947 */ /* 0x000fea0003800000 */
[----:B------:R2:W5:Y:S02]  /*2920*/  LDG.E.LTC128B R18, desc[UR36][R6.64+0x4] ;  /* 0x0000042406127981 */ /* 0x000564000c1e1920 */
.L_x_37:
[----:B------:R-:W-:Y:S05]  /*2930*/  BSYNC B1 ;  /* 0x0000000000017941 */ /* 0x000fea0003800000 */
.L_x_36:
[----:B-----5:R-:W-:Y:S01]  /*2940*/  FMUL R12, R18, R89 ;  /* 0x00000059120c7220 */ /* 0x020fe20000400000 */
[----:B------:R-:W-:Y:S01]  /*2950*/  ISETP.GT.AND P3, PT, R0, RZ, P1 ;  /* 0x000000ff0000720c */ /* 0x000fe20000f64270 */
[----:B------:R-:W-:Y:S01]  /*2960*/  BSSY B1, `(.L_x_38) ;  /* 0x0000006000017945 */ /* 0x000fe20003800000 */
[----:B------:R-:W-:Y:S01]  /*2970*/  ISETP.GT.AND P2, PT, R3, 0x9, PT ;  /* 0x000000090300780c */ /* 0x000fe20003f44270 */
[----:B------:R-:W-:-:S05]  /*2980*/  FFMA R27, R27, R88, R12 ;  /* 0x000000581b1b7223 */ /* 0x000fca000000000c */
[----:B------:R3:W-:Y:S05]  /*2990*/  @P0 STG.E desc[UR36][R10.64+0x4], R27 ;  /* 0x0000041b0a000986 */ /* 0x0007ea000c101924 */
[----:B------:R-:W-:Y:S05]  /*29a0*/  @!P3 BRA `(.L_x_39) ;  /* 0x000000000004b947 */ /* 0x000fea0003800000 */
[----:B------:R4:W5:Y:S02]  /*29b0*/  LDG.E.LTC128B R18, desc[UR36][R4.64+0x20] ;  /* 0x0000202404127981 */ /* 0x000964000c1e1920 */
.L_x_39:
[----:B------:R-:W-:Y:S05]  /*29c0*/  BSYNC B1 ;  /* 0x0000000000017941 */ /* 0x000fea0003800000 */
.L_x_38:
[----:B-----5:R-:W-:Y:S01]  /*29d0*/  FMUL R13, R18, R89 ;  /* 0x00000059120d7220 */ /* 0x020fe20000400000 */
[----:B------:R-:W-:Y:S01]  /*29e0*/  ISETP.GT.AND P0, PT, R0, RZ, P2 ;  /* 0x000000ff0000720c */ /* 0x000fe20001704270 */
[----:B------:R-:W-:Y:S02]  /*29f0*/  BSSY B1, `(.L_x_40) ;  /* 0x0000005000017945 */ /* 0x000fe40003800000 */
[----:B------:R-:W-:-:S05]  /*2a00*/  FFMA R13, R28, R88, R13 ;  /* 0x000000581c0d7223 */ /* 0x000fca000000000d */
[----:B------:R0:W-:Y:S05]  /*2a10*/  @P3 STG.E desc[UR36][R8.64+0x20], R13 ;  /* 0x0000200d08003986 */ /* 0x0001ea000c101924 */
[----:B------:R-:W-:Y:S05]  /*2a20*/  @!P0 BRA `(.L_x_41) ;  /* 0x0000000000048947 */ /* 0x000fea0003800000 */
[----:B------:R0:W5:Y:S02]  /*2a30*/  LDG.E.LTC128B R18, desc[UR36][R4.64+0x24] ;  /* 0x0000242404127981 */ /* 0x000164000c1e1920 */
.L_x_41:
[----:B------:R-:W-:Y:S05]  /*2a40*/  BSYNC B1 ;  /* 0x0000000000017941 */ /* 0x000fea0003800000 */
.L_x_40:
[----:B-----5:R-:W-:Y:S01]  /*2a50*/  FMUL R12, R18, R89 ;  /* 0x00000059120c7220 */ /* 0x020fe20000400000 */
[----:B------:R-:W-:Y:S01]  /*2a60*/  ISETP.GT.AND P1, PT, R0, 0x8, P1 ;  /* 0x000000080000780c */ /* 0x000fe20000f24270 */
[----:B------:R-:W-:Y:S02]  /*2a70*/  BSSY B1, `(.L_x_42) ;  /* 0x0000005000017945 */ /* 0x000fe40003800000 */
[----:B------:R-:W-:-:S05]  /*2a80*/  FFMA R29, R29, R88, R12 ;  /* 0x000000581d1d7223 */ /* 0x000fca000000000c */
[----:B------:R0:W-:Y:S05]  /*2a90*/  @P0 STG.E desc[UR36][R8.64+0x24], R29 ;  /* 0x0000241d08000986 */ /* 0x0001ea000c101924 */
[----:B------:R-:W-:Y:S05]  /*2aa0*/  @!P1 BRA `(.L_x_43) ;  /* 0x0000000000049947 */ /* 0x000fea0003800000 */
[----:B------:R0:W5:Y:S02]  /*2ab0*/  LDG.E.LTC128B R18, desc[UR36][R6.64+0x20] ;  /* 0x0000202406127981 */ /* 0x000164000c1e1920 */
.L_x_43:
[----:B------:R-:W-:Y:S05]  /*2ac0*/  BSYNC B1 ;  /* 0x0000000000017941 */ /* 0x000fea0003800000 */
.L_x_42:
[----:B0----5:R-:W-:Y:S01]  /*2ad0*/  FMUL R13, R18, R89 ;  /* 0x00000059120d7220 */ /* 0x021fe20000400000 */
[----:B------:R-:W-:Y:S01]  /*2ae0*/  ISETP.GT.AND P2, PT, R0, 0x8, P2 ;  /* 0x000000080000780c */ /* 0x000fe20001744270 */
[----:B------:R-:W-:Y:S01]  /*2af0*/  BSSY B1, `(.L_x_44) ;  /* 0x0000006000017945 */ /* 0x000fe20003800000 */
[----:B------:R-:W-:Y:S01]  /*2b00*/  ISETP.GT.AND P0, PT, R3, 0x10, PT ;  /* 0x000000100300780c */ /* 0x000fe20003f04270 */
[----:B------:R-:W-:-:S05]  /*2b10*/  FFMA R13, R30, R88, R13 ;  /* 0x000000581e0d7223 */ /* 0x000fca000000000d */
[----:B------:R0:W-:Y:S05]  /*2b20*/  @P1 STG.E desc[UR36][R10.64+0x20], R13 ;  /* 0x0000200d0a001986 */ /* 0x0001ea000c101924 */
[----:B------:R-:W-:Y:S05]  /*2b30*/  @!P2 BRA `(.L_x_45) ;  /* 0x000000000004a947 */ /* 0x000fea0003800000 */
[----:B------:R0:W5:Y:S02]  /*2b40*/  LDG.E.LTC128B R18, desc[UR36][R6.64+0x24] ;  /* 0x0000242406127981 */ /* 0x000164000c1e1920 */
.L_x_45:
[----:B------:R-:W-:Y:S05]  /*2b50*/  BSYNC B1 ;  /* 0x0000000000017941 */ /* 0x000fea0003800000 */
.L_x_44:
        /* <DEDUP_REMOVED lines=8> */
.L_x_47:
[----:B------:R-:W-:Y:S05]  /*2be0*/  BSYNC B1 ;  /* 0x0000000000017941 */ /* 0x000fea0003800000 */
.L_x_46:
[----:B0----5:R-:W-:Y:S01]  /*2bf0*/  FMUL R13, R18, R89 ;  /* 0x00000059120d7220 */ /* 0x021fe20000400000 */
[----:B------:R-:W-:Y:S01]  /*2c00*/  ISETP.GT.AND P2, PT, R0, RZ, P1 ;  /* 0x000000ff0000720c */ /* 0x000fe20000f44270 */
[----:B------:R-:W-:Y:S02]  /*2c10*/  BSSY B1, `(.L_x_48) ;  /* 0x0000005000017945 */ /* 0x000fe40003800000 */
[----:B------:R-:W-:-:S05]  /*2c20*/  FFMA R13, R32, R88, R13 ;  /* 0x00000058200d7223 */ /* 0x000fca000000000d */
[----:B------:R0:W-:Y:S05]  /*2c30*/  @P3 STG.E desc[UR36][R8.64+0x40], R13 ;  /* 0x0000400d08003986 */ /* 0x0001ea000c101924 */
[----:B------:R-:W-:Y:S05]  /*2c40*/  @!P2 BRA `(.L_x_49) ;  /* 0x000000000004a947 */ /* 0x000fea0003800000 */
[----:B------:R0:W5:Y:S02]  /*2c50*/  LDG.E.LTC128B R18, desc[UR36][R4.64+0x44] ;  /* 0x0000442404127981 */ /* 0x000164000c1e1920 */
.L_x_49:
[----:B------:R-:W-:Y:S05]  /*2c60*/  BSYNC B1 ;  /* 0x0000000000017941 */ /* 0x000fea0003800000 */
.L_x_48:
[----:B-----5:R-:W-:Y:S01]  /*2c70*/  FMUL R12, R18, R89 ;  /* 0x00000059120c7220 */ /* 0x020fe20000400000 */
[----:B------:R-:W-:Y:S01]  /*2c80*/  ISETP.GT.AND P0, PT, R0, 0x8, P0 ;  /* 0x000000080000780c */ /* 0x000fe20000704270 */
[----:B------:R-:W-:Y:S02]  /*2c90*/  BSSY B1, `(.L_x_50) ;  /* 0x0000005000017945 */ /* 0x000fe40003800000 */
[----:B------:R-:W-:-:S05]  /*2ca0*/  FFMA R33, R33, R88, R12 ;  /* 0x0000005821217223 */ /* 0x000fca000000000c */
[----:B------:R0:W-:Y:S05]  /*2cb0*/  @P2 STG.E desc[UR36][R8.64+0x44], R33 ;  /* 0x0000442108002986 */ /* 0x0001ea000c101924 */
[----:B------:R-:W-:Y:S05]  /*2cc0*/  @!P0 BRA `(.L_x_51) ;  /* 0x0000000000048947 */ /* 0x000fea0003800000 */
[----:B------:R0:W5:Y:S02]  /*2cd0*/  LDG.E.LTC128B R18, desc[UR36][R6.64+0x40] ;  /* 0x0000402406127981 */ /* 0x000164000c1e1920 */
.L_x_51:
[----:B------:R-:W-:Y:S05]  /*2ce0*/  BSYNC B1 ;  /* 0x0000000000017941 */ /* 0x000fea0003800000 */
.L_x_50:
        /* <DEDUP_REMOVED lines=8> */
.L_x_53:
[----:B------:R-:W-:Y:S05]  /*2d70*/  BSYNC B1 ;  /* 0x0000000000017941 */ /* 0x000fea0003800000 */
.L_x_52:
        /* <DEDUP_REMOVED lines=8> */
.L_x_55:
[----:B------:R-:W-:Y:S05]  /*2e00*/  BSYNC B1 ;  /* 0x0000000000017941 */ /* 0x000fea0003800000 */
.L_x_54:
[----:B0----5:R-:W-:Y:S01]  /*2e10*/  FMUL R13, R18, R89 ;  /* 0x00000059120d7220 */ /* 0x021fe20000400000 */
[----:B------:R-:W-:Y:S01]  /*2e20*/  ISETP.GT.AND P1, PT, R0, RZ, P0 ;  /* 0x000000ff0000720c */ /* 0x000fe20000724270 */
[----:B------:R-:W-:Y:S02]  /*2e30*/  BSSY B1, `(.L_x_56) ;  /* 0x0000005000017945 */ /* 0x000fe40003800000 */
[----:B------:R-:W-:-:S05]  /*2e40*/  FFMA R13, R36, R88, R13 ;  /* 0x00000058240d7223 */ /* 0x000fca000000000d */
[----:B------:R0:W-:Y:S05]  /*2e50*/  @P3 STG.E desc[UR36][R8.64+0x60], R13 ;  /* 0x0000600d08003986 */ /* 0x0001ea000c101924 */
[----:B------:R-:W-:Y:S05]  /*2e60*/  @!P1 BRA `(.L_x_57) ;  /* 0x0000000000049947 */ /* 0x000fea0003800000 */
[----:B------:R0:W5:Y:S02]  /*2e70*/  LDG.E.LTC128B R18, desc[UR36][R4.64+0x64] ;  /* 0x0000642404127981 */ /* 0x000164000c1e1920 */
.L_x_57:
[----:B------:R-:W-:Y:S05]  /*2e80*/  BSYNC B1 ;  /* 0x0000000000017941 */ /* 0x000fea0003800000 */
.L_x_56:
[----:B-----5:R-:W-:Y:S01]  /*2e90*/  FMUL R12, R18, R89 ;  /* 0x00000059120c7220 */ /* 0x020fe20000400000 */
[----:B------:R-:W-:Y:S01]  /*2ea0*/  ISETP.GT.AND P2, PT, R0, 0x8, P2 ;  /* 0x000000080000780c */ /* 0x000fe20001744270 */
[----:B------:R-:W-:Y:S02]  /*2eb0*/  BSSY B1, `(.L_x_58) ;  /* 0x0000005000017945 */ /* 0x000fe40003800000 */
[----:B------:R-:W-:-:S05]  /*2ec0*/  FFMA R37, R37, R88, R12 ;  /* 0x0000005825257223 */ /* 0x000fca000000000c */
[----:B------:R0:W-:Y:S05]  /*2ed0*/  @P1 STG.E desc[UR36][R8.64+0x64], R37 ;  /* 0x0000642508001986 */ /* 0x0001ea000c101924 */
[----:B------:R-:W-:Y:S05]  /*2ee0*/  @!P2 BRA `(.L_x_59) ;  /* 0x000000000004a947 */ /* 0x000fea0003800000 */
[----:B------:R0:W5:Y:S02]  /*2ef0*/  LDG.E.LTC128B R18, desc[UR36][R6.64+0x60] ;  /* 0x0000602406127981 */ /* 0x000164000c1e1920 */
.L_x_59:
[----:B------:R-:W-:Y:S05]  /*2f00*/  BSYNC B1 ;  /* 0x0000000000017941 */ /* 0x000fea0003800000 */
.L_x_58:
        /* <DEDUP_REMOVED lines=8> */
.L_x_61:
[----:B------:R-:W-:Y:S05]  /*2f90*/  BSYNC B1 ;  /* 0x0000000000017941 */ /* 0x000fea0003800000 */
.L_x_60:
        /* <DEDUP_REMOVED lines=8> */
.L_x_63:
[----:B------:R-:W-:Y:S05]  /*3020*/  BSYNC B1 ;  /* 0x0000000000017941 */ /* 0x000fea0003800000 */
.L_x_62:
[----:B0----5:R-:W-:Y:S01]  /*3030*/  FMUL R13, R18, R89 ;  /* 0x00000059120d7220 */ /* 0x021fe20000400000 */
[----:B------:R-:W-:Y:S01]  /*3040*/  ISETP.GT.AND P0, PT, R0, RZ, P2 ;  /* 0x000000ff0000720c */ /* 0x000fe20001704270 */
[----:B------:R-:W-:Y:S02]  /*3050*/  BSSY B1, `(.L_x_64) ;  /* 0x0000005000017945 */ /* 0x000fe40003800000 */
[----:B------:R-:W-:-:S05]  /*3060*/  FFMA R13, R40, R88, R13 ;  /* 0x00000058280d7223 */ /* 0x000fca000000000d */
[----:B------:R0:W-:Y:S05]  /*3070*/  @P3 STG.E desc[UR36][R8.64+0x80], R13 ;  /* 0x0000800d08003986 */ /* 0x0001ea000c101924 */
[----:B------:R-:W-:Y:S05]  /*3080*/  @!P0 BRA `(.L_x_65) ;  /* 0x0000000000048947 */ /* 0x000fea0003800000 */
[----:B------:R0:W5:Y:S02]  /*3090*/  LDG.E.LTC128B R18, desc[UR36][R4.64+0x84] ;  /* 0x0000842404127981 */ /* 0x000164000c1e1920 */
.L_x_65:
[----:B------:R-:W-:Y:S05]  /*30a0*/  BSYNC B1 ;  /* 0x0000000000017941 */ /* 0x000fea0003800000 */
.L_x_64:
[----:B-----5:R-:W-:Y:S01]  /*30b0*/  FMUL R12, R18, R89 ;  /* 0x00000059120c7220 */ /* 0x020fe20000400000 */
[----:B------:R-:W-:Y:S01]  /*30c0*/  ISETP.GT.AND P1, PT, R0, 0x8, P1 ;  /* 0x000000080000780c */ /* 0x000fe20000f24270 */
[----:B------:R-:W-:Y:S02]  /*30d0*/  BSSY B1, `(.L_x_66) ;  /* 0x0000005000017945 */ /* 0x000fe40003800000 */
[----:B------:R-:W-:-:S05]  /*30e0*/  FFMA R41, R41, R88, R12 ;  /* 0x0000005829297223 */ /* 0x000fca000000000c */
[----:B------:R0:W-:Y:S05]  /*30f0*/  @P0 STG.E desc[UR36][R8.64+0x84], R41 ;  /* 0x0000842908000986 */ /* 0x0001ea000c101924 */
[----:B------:R-:W-:Y:S05]  /*3100*/  @!P1 BRA `(.L_x_67) ;  /* 0x0000000000049947 */ /* 0x000fea0003800000 */
[----:B------:R0:W5:Y:S02]  /*3110*/  LDG.E.LTC128B R18, desc[UR36][R6.64+0x80] ;  /* 0x0000802406127981 */ /* 0x000164000c1e1920 */
.L_x_67:
[----:B------:R-:W-:Y:S05]  /*3120*/  BSYNC B1 ;  /* 0x0000000000017941 */ /* 0x000fea0003800000 */
.L_x_66:
        /* <DEDUP_REMOVED lines=8> */
.L_x_69:
[----:B------:R-:W-:Y:S05]  /*31b0*/  BSYNC B1 ;  /* 0x0000000000017941 */ /* 0x000fea0003800000 */
.L_x_68:
        /* <DEDUP_REMOVED lines=8> */
.L_x_71:
[----:B------:R-:W-:Y:S05]  /*3240*/  BSYNC B1 ;  /* 0x0000000000017941 */ /* 0x000fea0003800000 */
.L_x_70:
[----:B0----5:R-:W-:Y:S01]  /*3250*/  FMUL R13, R18, R89 ;  /* 0x00000059120d7220 */ /* 0x021fe20000400000 */
[----:B------:R-:W-:Y:S01]  /*3260*/  ISETP.GT.AND P2, PT, R0, RZ, P1 ;  /* 0x000000ff0000720c */ /* 0x000fe20000f44270 */
[----:B------:R-:W-:Y:S02]  /*3270*/  BSSY B1, `(.L_x_72) ;  /* 0x0000005000017945 */ /* 0x000fe40003800000 */
[----:B------:R-:W-:-:S05]  /*3280*/  FFMA R13, R44, R88, R13 ;  /* 0x000000582c0d7223 */ /* 0x000fca000000000d */
[----:B------:R0:W-:Y:S05]  /*3290*/  @P3 STG.E desc[UR36][R8.64+0xa0], R13 ;  /* 0x0000a00d08003986 */ /* 0x0001ea000c101924 */
[----:B------:R-:W-:Y:S05]  /*32a0*/  @!P2 BRA `(.L_x_73) ;  /* 0x000000000004a947 */ /* 0x000fea0003800000 */
[----:B------:R0:W5:Y:S02]  /*32b0*/  LDG.E.LTC128B R18, desc[UR36][R4.64+0xa4] ;  /* 0x0000a42404127981 */ /* 0x000164000c1e1920 */
.L_x_73:
[----:B------:R-:W-:Y:S05]  /*32c0*/  BSYNC B1 ;  /* 0x0000000000017941 */ /* 0x000fea0003800000 */
.L_x_72:
[----:B-----5:R-:W-:Y:S01]  /*32d0*/  FMUL R12, R18, R89 ;  /* 0x00000059120c7220 */ /* 0x020fe20000400000 */
[----:B------:R-:W-:Y:S01]  /*32e0*/  ISETP.GT.AND P0, PT, R0, 0x8, P0 ;  /* 0x000000080000780c */ /* 0x000fe20000704270 */
[----:B------:R-:W-:Y:S02]  /*32f0*/  BSSY B1, `(.L_x_74) ;  /* 0x0000005000017945 */ /* 0x000fe40003800000 */
[----:B------:R-:W-:-:S05]  /*3300*/  FFMA R45, R45, R88, R12 ;  /* 0x000000582d2d7223 */ /* 0x000fca000000000c */
[----:B------:R0:W-:Y:S05]  /*3310*/  @P2 STG.E desc[UR36][R8.64+0xa4], R45 ;  /* 0x0000a42d08002986 */ /* 0x0001ea000c101924 */
[----:B------:R-:W-:Y:S05]  /*3320*/  @!P0 BRA `(.L_x_75) ;  /* 0x0000000000048947 */ /* 0x000fea0003800000 */
[----:B------:R0:W5:Y:S02]  /*3330*/  LDG.E.LTC128B R18, desc[UR36][R6.64+0xa0] ;  /* 0x0000a02406127981 */ /* 0x000164000c1e1920 */
.L_x_75:
[----:B------:R-:W-:Y:S05]  /*3340*/  BSYNC B1 ;  /* 0x0000000000017941 */ /* 0x000fea0003800000 */
.L_x_74:
        /* <DEDUP_REMOVED lines=8> */
.L_x_77:
[----:B------:R-:W-:Y:S05]  /*33d0*/  BSYNC B1 ;  /* 0x0000000000017941 */ /* 0x000fea0003800000 */
.L_x_76:
        /* <DEDUP_REMOVED lines=8> */
.L_x_79:
[----:B------:R-:W-:Y:S05]  /*3460*/  BSYNC B1 ;  /* 0x0000000000017941 */ /* 0x000fea0003800000 */
.L_x_78:
[----:B0----5:R-:W-:Y:S01]  /*3470*/  FMUL R13, R18, R89 ;  /* 0x00000059120d7220 */ /* 0x021fe20000400000 */
[----:B------:R-:W-:Y:S01]  /*3480*/  ISETP.GT.AND P1, PT, R0, RZ, P0 ;  /* 0x000000ff0000720c */ /* 0x000fe20000724270 */
[----:B------:R-:W-:Y:S02]  /*3490*/  BSSY B1, `(.L_x_80) ;  /* 0x0000005000017945 */ /* 0x000fe40003800000 */
[----:B------:R-:W-:-:S05]  /*34a0*/  FFMA R13, R48, R88, R13 ;  /* 0x00000058300d7223 */ /* 0x000fca000000000d */
[----:B------:R0:W-:Y:S05]  /*34b0*/  @P3 STG.E desc[UR36][R8.64+0xc0], R13 ;  /* 0x0000c00d08003986 */ /* 0x0001ea000c101924 */
[----:B------:R-:W-:Y:S05]  /*34c0*/  @!P1 BRA `(.L_x_81) ;  /* 0x0000000000049947 */ /* 0x000fea0003800000 */
[----:B------:R0:W5:Y:S02]  /*34d0*/  LDG.E.LTC128B R18, desc[UR36][R4.64+0xc4] ;  /* 0x0000c42404127981 */ /* 0x000164000c1e1920 */
.L_x_81:
[----:B------:R-:W-:Y:S05]  /*34e0*/  BSYNC B1 ;  /* 0x0000000000017941 */ /* 0x000fea0003800000 */
.L_x_80:
[----:B-----5:R-:W-:Y:S01]  /*34f0*/  FMUL R12, R18, R89 ;  /* 0x00000059120c7220 */ /* 0x020fe20000400000 */
[----:B------:R-:W-:Y:S01]  /*3500*/  ISETP.GT.AND P2, PT, R0, 0x8, P2 ;  /* 0x000000080000780c */ /* 0x000fe20001744270 */
[----:B------:R-:W-:Y:S02]  /*3510*/  BSSY B1, `(.L_x_82) ;  /* 0x0000005000017945 */ /* 0x000fe40003800000 */
[----:B------:R-:W-:-:S05]  /*3520*/  FFMA R49, R49, R88, R12 ;  /* 0x0000005831317223 */ /* 0x000fca000000000c */
[----:B------:R0:W-:Y:S05]  /*3530*/  @P1 STG.E desc[UR36][R8.64+0xc4], R49 ;  /* 0x0000c43108001986 */ /* 0x0001ea000c101924 */
[----:B------:R-:W-:Y:S05]  /*3540*/  @!P2 BRA `(.L_x_83) ;  /* 0x000000000004a947 */ /* 0x000fea0003800000 */
[----:B------:R0:W5:Y:S02]  /*3550*/  LDG.E.LTC128B R18, desc[UR36][R6.64+0xc0] ;  /* 0x0000c02406127981 */ /* 0x000164000c1e1920 */
.L_x_83:
[----:B------:R-:W-:Y:S05]  /*3560*/  BSYNC B1 ;  /* 0x0000000000017941 */ /* 0x000fea0003800000 */
.L_x_82:
        /* <DEDUP_REMOVED lines=8> */
.L_x_85:
[----:B------:R-:W-:Y:S05]  /*35f0*/  BSYNC B1 ;  /* 0x0000000000017941 */ /* 0x000fea0003800000 */
.L_x_84:
        /* <DEDUP_REMOVED lines=8> */
.L_x_87:
[----:B------:R-:W-:Y:S05]  /*3680*/  BSYNC B1 ;  /* 0x0000000000017941 */ /* 0x000fea0003800000 */
.L_x_86:
[----:B0----5:R-:W-:Y:S01]  /*3690*/  FMUL R13, R18, R89 ;  /* 0x00000059120d7220 */ /* 0x021fe20000400000 */
[----:B------:R-:W-:Y:S01]  /*36a0*/  ISETP.GT.AND P0, PT, R0, RZ, P2 ;  /* 0x000000ff0000720c */ /* 0x000fe20001704270 */
[----:B------:R-:W-:Y:S02]  /*36b0*/  BSSY B1, `(.L_x_88) ;  /* 0x0000005000017945 */ /* 0x000fe40003800000 */
[----:B------:R-:W-:-:S05]  /*36c0*/  FFMA R13, R52, R88, R13 ;  /* 0x00000058340d7223 */ /* 0x000fca000000000d */
[----:B------:R0:W-:Y:S05]  /*36d0*/  @P3 STG.E desc[UR36][R8.64+0xe0], R13 ;  /* 0x0000e00d08003986 */ /* 0x0001ea000c101924 */
[----:B------:R-:W-:Y:S05]  /*36e0*/  @!P0 BRA `(.L_x_89) ;  /* 0x0000000000048947 */ /* 0x000fea0003800000 */
[----:B------:R0:W5:Y:S02]  /*36f0*/  LDG.E.LTC128B R18, desc[UR36][R4.64+0xe4] ;  /* 0x0000e42404127981 */ /* 0x000164000c1e1920 */
.L_x_89:
[----:B------:R-:W-:Y:S05]  /*3700*/  BSYNC B1 ;  /* 0x0000000000017941 */ /* 0x000fea0003800000 */
.L_x_88:
[----:B-----5:R-:W-:Y:S01]  /*3710*/  FMUL R12, R18, R89 ;  /* 0x00000059120c7220 */ /* 0x020fe20000400000 */
[----:B------:R-:W-:Y:S01]  /*3720*/  ISETP.GT.AND P1, PT, R0, 0x8, P1 ;  /* 0x000000080000780c */ /* 0x000fe20000f24270 */
[----:B------:R-:W-:Y:S02]  /*3730*/  BSSY B1, `(.L_x_90) ;  /* 0x0000005000017945 */ /* 0x000fe40003800000 */
[----:B------:R-:W-:-:S05]  /*3740*/  FFMA R53, R53, R88, R12 ;  /* 0x0000005835357223 */ /* 0x000fca000000000c */
[----:B------:R0:W-:Y:S05]  /*3750*/  @P0 STG.E desc[UR36][R8.64+0xe4], R53 ;  /* 0x0000e43508000986 */ /* 0x0001ea000c101924 */
[----:B------:R-:W-:Y:S05]  /*3760*/  @!P1 BRA `(.L_x_91) ;  /* 0x0000000000049947 */ /* 0x000fea0003800000 */
[----:B------:R0:W5:Y:S02]  /*3770*/  LDG.E.LTC128B R18, desc[UR36][R6.64+0xe0] ;  /* 0x0000e02406127981 */ /* 0x000164000c1e1920 */
.L_x_91:
[----:B------:R-:W-:Y:S05]  /*3780*/  BSYNC B1 ;  /* 0x0000000000017941 */ /* 0x000fea0003800000 */
.L_x_90:
        /* <DEDUP_REMOVED lines=8> */
.L_x_93:
[----:B------:R-:W-:Y:S05]  /*3810*/  BSYNC B1 ;  /* 0x0000000000017941 */ /* 0x000fea0003800000 */
.L_x_92:
        /* <DEDUP_REMOVED lines=8> */
.L_x_95:
[----:B------:R-:W-:Y:S05]  /*38a0*/  BSYNC B1 ;  /* 0x0000000000017941 */ /* 0x000fea0003800000 */
.L_x_94:
[----:B0----5:R-:W-:Y:S01]  /*38b0*/  FMUL R13, R18, R89 ;  /* 0x00000059120d7220 */ /* 0x021fe20000400000 */
[----:B------:R-:W-:Y:S01]  /*38c0*/  ISETP.GT.AND P2, PT, R0, RZ, P1 ;  /* 0x000000ff0000720c */ /* 0x000fe20000f44270 */
[----:B------:R-:W-:Y:S02]  /*38d0*/  BSSY B1, `(.L_x_96) ;  /* 0x0000005000017945 */ /* 0x000fe40003800000 */
[----:B------:R-:W-:-:S05]  /*38e0*/  FFMA R13, R56, R88, R13 ;  /* 0x00000058380d7223 */ /* 0x000fca000000000d */
[----:B------:R0:W-:Y:S05]  /*38f0*/  @P3 STG.E desc[UR36][R8.64+0x100], R13 ;  /* 0x0001000d08003986 */ /* 0x0001ea000c101924 */
[----:B------:R-:W-:Y:S05]  /*3900*/  @!P2 BRA `(.L_x_97) ;  /* 0x000000000004a947 */ /* 0x000fea0003800000 */
[----:B------:R0:W5:Y:S02]  /*3910*/  LDG.E.LTC128B R18, desc[UR36][R4.64+0x104] ;  /* 0x0001042404127981 */ /* 0x000164000c1e1920 */
.L_x_97:
[----:B------:R-:W-:Y:S05]  /*3920*/  BSYNC B1 ;  /* 0x0000000000017941 */ /* 0x000fea0003800000 */
.L_x_96:
[----:B-----5:R-:W-:Y:S01]  /*3930*/  FMUL R12, R18, R89 ;  /* 0x00000059120c7220 */ /* 0x020fe20000400000 */
[----:B------:R-:W-:Y:S01]  /*3940*/  ISETP.GT.AND P0, PT, R0, 0x8, P0 ;  /* 0x000000080000780c */ /* 0x000fe20000704270 */
[----:B------:R-:W-:Y:S02]  /*3950*/  BSSY B1, `(.L_x_98) ;  /* 0x0000005000017945 */ /* 0x000fe40003800000 */
[----:B------:R-:W-:-:S05]  /*3960*/  FFMA R57, R57, R88, R12 ;  /* 0x0000005839397223 */ /* 0x000fca000000000c */
[----:B------:R0:W-:Y:S05]  /*3970*/  @P2 STG.E desc[UR36][R8.64+0x104], R57 ;  /* 0x0001043908002986 */ /* 0x0001ea000c101924 */
[----:B------:R-:W-:Y:S05]  /*3980*/  @!P0 BRA `(.L_x_99) ;  /* 0x0000000000048947 */ /* 0x000fea0003800000 */
[----:B------:R0:W5:Y:S02]  /*3990*/  LDG.E.LTC128B R18, desc[UR36][R6.64+0x100] ;  /* 0x0001002406127981 */ /* 0x000164000c1e1920 */
.L_x_99:
[----:B------:R-:W-:Y:S05]  /*39a0*/  BSYNC B1 ;  /* 0x0000000000017941 */ /* 0x000fea0003800000 */
.L_x_98:
        /* <DEDUP_REMOVED lines=8> */
.L_x_101:
[----:B------:R-:W-:Y:S05]  /*3a30*/  BSYNC B1 ;  /* 0x0000000000017941 */ /* 0x000fea0003800000 */
.L_x_100:
        /* <DEDUP_REMOVED lines=8> */
.L_x_103:
[----:B------:R-:W-:Y:S05]  /*3ac0*/  BSYNC B1 ;  /* 0x0000000000017941 */ /* 0x000fea0003800000 */
.L_x_102:
[----:B0----5:R-:W-:Y:S01]  /*3ad0*/  FMUL R13, R18, R89 ;  /* 0x00000059120d7220 */ /* 0x021fe20000400000 */
[----:B------:R-:W-:Y:S01]  /*3ae0*/  ISETP.GT.AND P1, PT, R0, RZ, P0 ;  /* 0x000000ff0000720c */ /* 0x000fe20000724270 */
[----:B------:R-:W-:Y:S02]  /*3af0*/  BSSY B1, `(.L_x_104) ;  /* 0x0000005000017945 */ /* 0x000fe40003800000 */
[----:B------:R-:W-:-:S05]  /*3b00*/  FFMA R13, R60, R88, R13 ;  /* 0x000000583c0d7223 */ /* 0x000fca000000000d */
[----:B------:R0:W-:Y:S05]  /*3b10*/  @P3 STG.E desc[UR36][R8.64+0x120], R13 ;  /* 0x0001200d08003986 */ /* 0x0001ea000c101924 */
[----:B------:R-:W-:Y:S05]  /*3b20*/  @!P1 BRA `(.L_x_105) ;  /* 0x0000000000049947 */ /* 0x000fea0003800000 */
[----:B------:R0:W5:Y:S02]  /*3b30*/  LDG.E.LTC128B R18, desc[UR36][R4.64+0x124] ;  /* 0x0001242404127981 */ /* 0x000164000c1e1920 */
.L_x_105:
[----:B------:R-:W-:Y:S05]  /*3b40*/  BSYNC B1 ;  /* 0x0000000000017941 */ /* 0x000fea0003800000 */
.L_x_104:
[----:B-----5:R-:W-:Y:S01]  /*3b50*/  FMUL R12, R18, R89 ;  /* 0x00000059120c7220 */ /* 0x020fe20000400000 */
[----:B------:R-:W-:Y:S01]  /*3b60*/  ISETP.GT.AND P2, PT, R0, 0x8, P2 ;  /* 0x000000080000780c */ /* 0x000fe20001744270 */
[----:B------:R-:W-:Y:S02]  /*3b70*/  BSSY B1, `(.L_x_106) ;  /* 0x0000005000017945 */ /* 0x000fe40003800000 */
[----:B------:R-:W-:-:S05]  /*3b80*/  FFMA R61, R61, R88, R12 ;  /* 0x000000583d3d7223 */ /* 0x000fca000000000c */
[----:B------:R0:W-:Y:S05]  /*3b90*/  @P1 STG.E desc[UR36][R8.64+0x124], R61 ;  /* 0x0001243d08001986 */ /* 0x0001ea000c101924 */
[----:B------:R-:W-:Y:S05]  /*3ba0*/  @!P2 BRA `(.L_x_107) ;  /* 0x000000000004a947 */ /* 0x000fea0003800000 */
[----:B------:R0:W5:Y:S02]  /*3bb0*/  LDG.E.LTC128B R18, desc[UR36][R6.64+0x120] ;  /* 0x0001202406127981 */ /* 0x000164000c1e1920 */
.L_x_107:
[----:B------:R-:W-:Y:S05]  /*3bc0*/  BSYNC B1 ;  /* 0x0000000000017941 */ /* 0x000fea0003800000 */
.L_x_106:
        /* <DEDUP_REMOVED lines=8> */
.L_x_109:
[----:B------:R-:W-:Y:S05]  /*3c50*/  BSYNC B1 ;  /* 0x0000000000017941 */ /* 0x000fea0003800000 */
.L_x_108:
        /* <DEDUP_REMOVED lines=8> */
.L_x_111:
[----:B------:R-:W-:Y:S05]  /*3ce0*/  BSYNC B1 ;  /* 0x0000000000017941 */ /* 0x000fea0003800000 */
.L_x_110:
[----:B0----5:R-:W-:Y:S01]  /*3cf0*/  FMUL R13, R18, R89 ;  /* 0x00000059120d7220 */ /* 0x021fe20000400000 */
[----:B------:R-:W-:Y:S01]  /*3d00*/  ISETP.GT.AND P0, PT, R0, RZ, P2 ;  /* 0x000000ff0000720c */ /* 0x000fe20001704270 */
[----:B------:R-:W-:Y:S02]  /*3d10*/  BSSY B1, `(.L_x_112) ;  /* 0x0000005000017945 */ /* 0x000fe40003800000 */
[----:B------:R-:W-:-:S05]  /*3d20*/  FFMA R13, R64, R88, R13 ;  /* 0x00000058400d7223 */ /* 0x000fca000000000d */
[----:B------:R0:W-:Y:S05]  /*3d30*/  @P3 STG.E desc[UR36][R8.64+0x140], R13 ;  /* 0x0001400d08003986 */ /* 0x0001ea000c101924 */
[----:B------:R-:W-:Y:S05]  /*3d40*/  @!P0 BRA `(.L_x_113) ;  /* 0x0000000000048947 */ /* 0x000fea0003800000 */
[----:B------:R0:W5:Y:S02]  /*3d50*/  LDG.E.LTC128B R18, desc[UR36][R4.64+0x144] ;  /* 0x0001442404127981 */ /* 0x000164000c1e1920 */
.L_x_113:
[----:B------:R-:W-:Y:S05]  /*3d60*/  BSYNC B1 ;  /* 0x0000000000017941 */ /* 0x000fea0003800000 */
.L_x_112:
[----:B-----5:R-:W-:Y:S01]  /*3d70*/  FMUL R12, R18, R89 ;  /* 0x00000059120c7220 */ /* 0x020fe20000400000 */
[----:B------:R-:W-:Y:S01]  /*3d80*/  ISETP.GT.AND P1, PT, R0, 0x8, P1 ;  /* 0x000000080000780c */ /* 0x000fe20000f24270 */
[----:B------:R-:W-:Y:S02]  /*3d90*/  BSSY B1, `(.L_x_114) ;  /* 0x0000005000017945 */ /* 0x000fe40003800000 */
[----:B------:R-:W-:-:S05]  /*3da0*/  FFMA R65, R65, R88, R12 ;  /* 0x0000005841417223 */ /* 0x000fca000000000c */
[----:B------:R0:W-:Y:S05]  /*3db0*/  @P0 STG.E desc[UR36][R8.64+0x144], R65 ;  /* 0x0001444108000986 */ /* 0x0001ea000c101924 */
[----:B------:R-:W-:Y:S05]  /*3dc0*/  @!P1 BRA `(.L_x_115) ;  /* 0x0000000000049947 */ /* 0x000fea0003800000 */
[----:B------:R0:W5:Y:S02]  /*3dd0*/  LDG.E.LTC128B R18, desc[UR36][R6.64+0x140] ;  /* 0x0001402406127981 */ /* 0x000164000c1e1920 */
.L_x_115:
[----:B------:R-:W-:Y:S05]  /*3de0*/  BSYNC B1 ;  /* 0x0000000000017941 */ /* 0x000fea0003800000 */
.L_x_114:
        /* <DEDUP_REMOVED lines=8> */
.L_x_117:
[----:B------:R-:W-:Y:S05]  /*3e70*/  BSYNC B1 ;  /* 0x0000000000017941 */ /* 0x000fea0003800000 */
.L_x_116:
        /* <DEDUP_REMOVED lines=8> */
.L_x_119:
[----:B------:R-:W-:Y:S05]  /*3f00*/  BSYNC B1 ;  /* 0x0000000000017941 */ /* 0x000fea0003800000 */
.L_x_118:
[----:B0----5:R-:W-:Y:S01]  /*3f10*/  FMUL R13, R18, R89 ;  /* 0x00000059120d7220 */ /* 0x021fe20000400000 */
[----:B------:R-:W-:Y:S01]  /*3f20*/  ISETP.GT.AND P2, PT, R0, RZ, P1 ;  /* 0x000000ff0000720c */ /* 0x000fe20000f44270 */
[----:B------:R-:W-:Y:S02]  /*3f30*/  BSSY B1, `(.L_x_120) ;  /* 0x0000005000017945 */ /* 0x000fe40003800000 */
[----:B------:R-:W-:-:S05]  /*3f40*/  FFMA R13, R68, R88, R13 ;  /* 0x00000058440d7223 */ /* 0x000fca000000000d */
[----:B------:R0:W-:Y:S05]  /*3f50*/  @P3 STG.E desc[UR36][R8.64+0x160], R13 ;  /* 0x0001600d08003986 */ /* 0x0001ea000c101924 */
[----:B------:R-:W-:Y:S05]  /*3f60*/  @!P2 BRA `(.L_x_121) ;  /* 0x000000000004a947 */ /* 0x000fea0003800000 */
[----:B------:R0:W5:Y:S02]  /*3f70*/  LDG.E.LTC128B R18, desc[UR36][R4.64+0x164] ;  /* 0x0001642404127981 */ /* 0x000164000c1e1920 */
.L_x_121:
[----:B------:R-:W-:Y:S05]  /*3f80*/  BSYNC B1 ;  /* 0x0000000000017941 */ /* 0x000fea0003800000 */
.L_x_120:
[----:B-----5:R-:W-:Y:S01]  /*3f90*/  FMUL R12, R18, R89 ;  /* 0x00000059120c7220 */ /* 0x020fe20000400000 */
[----:B------:R-:W-:Y:S01]  /*3fa0*/  ISETP.GT.AND P0, PT, R0, 0x8, P0 ;  /* 0x000000080000780c */ /* 0x000fe20000704270 */
[----:B------:R-:W-:Y:S02]  /*3fb0*/  BSSY B1, `(.L_x_122) ;  /* 0x0000005000017945 */ /* 0x000fe40003800000 */
[----:B------:R-:W-:-:S05]  /*3fc0*/  FFMA R69, R69, R88, R12 ;  /* 0x0000005845457223 */ /* 0x000fca000000000c */
[----:B------:R0:W-:Y:S05]  /*3fd0*/  @P2 STG.E desc[UR36][R8.64+0x164], R69 ;  /* 0x0001644508002986 */ /* 0x0001ea000c101924 */
[----:B------:R-:W-:Y:S05]  /*3fe0*/  @!P0 BRA `(.L_x_123) ;  /* 0x0000000000048947 */ /* 0x000fea0003800000 */
[----:B------:R0:W5:Y:S02]  /*3ff0*/  LDG.E.LTC128B R18, desc[UR36][R6.64+0x160] ;  /* 0x0001602406127981 */ /* 0x000164000c1e1920 */
.L_x_123:
[----:B------:R-:W-:Y:S05]  /*4000*/  BSYNC B1 ;  /* 0x0000000000017941 */ /* 0x000fea0003800000 */
.L_x_122:
        /* <DEDUP_REMOVED lines=8> */
.L_x_125:
[----:B------:R-:W-:Y:S05]  /*4090*/  BSYNC B1 ;  /* 0x0000000000017941 */ /* 0x000fea0003800000 */
.L_x_124:
        /* <DEDUP_REMOVED lines=8> */
.L_x_127:
[----:B------:R-:W-:Y:S05]  /*4120*/  BSYNC B1 ;  /* 0x0000000000017941 */ /* 0x000fea0003800000 */
.L_x_126:
[----:B0----5:R-:W-:Y:S01]  /*4130*/  FMUL R13, R18, R89 ;  /* 0x00000059120d7220 */ /* 0x021fe20000400000 */
[----:B------:R-:W-:Y:S01]  /*4140*/  ISETP.GT.AND P1, PT, R0, RZ, P0 ;  /* 0x000000ff0000720c */ /* 0x000fe20000724270 */
[----:B------:R-:W-:Y:S02]  /*4150*/  BSSY B1, `(.L_x_128) ;  /* 0x0000005000017945 */ /* 0x000fe40003800000 */
[----:B------:R-:W-:-:S05]  /*4160*/  FFMA R13, R72, R88, R13 ;  /* 0x00000058480d7223 */ /* 0x000fca000000000d */
[----:B------:R0:W-:Y:S05]  /*4170*/  @P3 STG.E desc[UR36][R8.64+0x180], R13 ;  /* 0x0001800d08003986 */ /* 0x0001ea000c101924 */
[----:B------:R-:W-:Y:S05]  /*4180*/  @!P1 BRA `(.L_x_129) ;  /* 0x0000000000049947 */ /* 0x000fea0003800000 */
[----:B------:R0:W5:Y:S02]  /*4190*/  LDG.E.LTC128B R18, desc[UR36][R4.64+0x184] ;  /* 0x0001842404127981 */ /* 0x000164000c1e1920 */
.L_x_129:
[----:B------:R-:W-:Y:S05]  /*41a0*/  BSYNC B1 ;  /* 0x0000000000017941 */ /* 0x000fea0003800000 */
.L_x_128:
[----:B-----5:R-:W-:Y:S01]  /*41b0*/  FMUL R12, R18, R89 ;  /* 0x00000059120c7220 */ /* 0x020fe20000400000 */
[----:B------:R-:W-:Y:S01]  /*41c0*/  ISETP.GT.AND P2, PT, R0, 0x8, P2 ;  /* 0x000000080000780c */ /* 0x000fe20001744270 */
[----:B------:R-:W-:Y:S02]  /*41d0*/  BSSY B1, `(.L_x_130) ;  /* 0x0000005000017945 */ /* 0x000fe40003800000 */
[----:B------:R-:W-:-:S05]  /*41e0*/  FFMA R73, R73, R88, R12 ;  /* 0x0000005849497223 */ /* 0x000fca000000000c */
[----:B------:R0:W-:Y:S05]  /*41f0*/  @P1 STG.E desc[UR36][R8.64+0x184], R73 ;  /* 0x0001844908001986 */ /* 0x0001ea000c101924 */
[----:B------:R-:W-:Y:S05]  /*4200*/  @!P2 BRA `(.L_x_131) ;  /* 0x000000000004a947 */ /* 0x000fea0003800000 */
[----:B------:R0:W5:Y:S02]  /*4210*/  LDG.E.LTC128B R18, desc[UR36][R6.64+0x180] ;  /* 0x0001802406127981 */ /* 0x000164000c1e1920 */
.L_x_131:
[----:B------:R-:W-:Y:S05]  /*4220*/  BSYNC B1 ;  /* 0x0000000000017941 */ /* 0x000fea0003800000 */
.L_x_130:
        /* <DEDUP_REMOVED lines=8> */
.L_x_133:
[----:B------:R-:W-:Y:S05]  /*42b0*/  BSYNC B1 ;  /* 0x0000000000017941 */ /* 0x000fea0003800000 */
.L_x_132:
        /* <DEDUP_REMOVED lines=8> */
.L_x_135:
[----:B------:R-:W-:Y:S05]  /*4340*/  BSYNC B1 ;  /* 0x0000000000017941 */ /* 0x000fea0003800000 */
.L_x_134:
[----:B0----5:R-:W-:Y:S01]  /*4350*/  FMUL R13, R18, R89 ;  /* 0x00000059120d7220 */ /* 0x021fe20000400000 */
[----:B------:R-:W-:Y:S01]  /*4360*/  ISETP.GT.AND P0, PT, R0, RZ, P2 ;  /* 0x000000ff0000720c */ /* 0x000fe20001704270 */
[----:B------:R-:W-:Y:S02]  /*4370*/  BSSY B1, `(.L_x_136) ;  /* 0x0000005000017945 */ /* 0x000fe40003800000 */
[----:B------:R-:W-:-:S05]  /*4380*/  FFMA R13, R76, R88, R13 ;  /* 0x000000584c0d7223 */ /* 0x000fca000000000d */
[----:B------:R0:W-:Y:S05]  /*4390*/  @P3 STG.E desc[UR36][R8.64+0x1a0], R13 ;  /* 0x0001a00d08003986 */ /* 0x0001ea000c101924 */
[----:B------:R-:W-:Y:S05]  /*43a0*/  @!P0 BRA `(.L_x_137) ;  /* 0x0000000000048947 */ /* 0x000fea0003800000 */
[----:B------:R0:W5:Y:S02]  /*43b0*/  LDG.E.LTC128B R18, desc[UR36][R4.64+0x1a4] ;  /* 0x0001a42404127981 */ /* 0x000164000c1e1920 */
.L_x_137:
[----:B------:R-:W-:Y:S05]  /*43c0*/  BSYNC B1 ;  /* 0x0000000000017941 */ /* 0x000fea0003800000 */
.L_x_136:
[----:B-----5:R-:W-:Y:S01]  /*43d0*/  FMUL R12, R18, R89 ;  /* 0x00000059120c7220 */ /* 0x020fe20000400000 */
[----:B------:R-:W-:Y:S01]  /*43e0*/  ISETP.GT.AND P1, PT, R0, 0x8, P1 ;  /* 0x000000080000780c */ /* 0x000fe20000f24270 */
[----:B------:R-:W-:Y:S02]  /*43f0*/  BSSY B1, `(.L_x_138) ;  /* 0x0000005000017945 */ /* 0x000fe40003800000 */
[----:B------:R-:W-:-:S05]  /*4400*/  FFMA R77, R77, R88, R12 ;  /* 0x000000584d4d7223 */ /* 0x000fca000000000c */
[----:B------:R0:W-:Y:S05]  /*4410*/  @P0 STG.E desc[UR36][R8.64+0x1a4], R77 ;  /* 0x0001a44d08000986 */ /* 0x0001ea000c101924 */
[----:B------:R-:W-:Y:S05]  /*4420*/  @!P1 BRA `(.L_x_139) ;  /* 0x0000000000049947 */ /* 0x000fea0003800000 */
[----:B------:R0:W5:Y:S02]  /*4430*/  LDG.E.LTC128B R18, desc[UR36][R6.64+0x1a0] ;  /* 0x0001a02406127981 */ /* 0x000164000c1e1920 */
.L_x_139:
[----:B------:R-:W-:Y:S05]  /*4440*/  BSYNC B1 ;  /* 0x0000000000017941 */ /* 0x000fea0003800000 */
.L_x_138:
        /* <DEDUP_REMOVED lines=8> */
.L_x_141:
[----:B------:R-:W-:Y:S05]  /*44d0*/  BSYNC B1 ;  /* 0x0000000000017941 */ /* 0x000fea0003800000 */
.L_x_140:
        /* <DEDUP_REMOVED lines=8> */
.L_x_143:
[----:B------:R-:W-:Y:S05]  /*4560*/  BSYNC B1 ;  /* 0x0000000000017941 */ /* 0x000fea0003800000 */
.L_x_142:
[----:B0----5:R-:W-:Y:S01]  /*4570*/  FMUL R13, R18, R89 ;  /* 0x00000059120d7220 */ /* 0x021fe20000400000 */
[----:B------:R-:W-:Y:S01]  /*4580*/  ISETP.GT.AND P2, PT, R0, RZ, P1 ;  /* 0x000000ff0000720c */ /* 0x000fe20000f44270 */
[----:B------:R-:W-:Y:S02]  /*4590*/  BSSY B1, `(.L_x_144) ;  /* 0x0000005000017945 */ /* 0x000fe40003800000 */
[----:B------:R-:W-:-:S05]  /*45a0*/  FFMA R13, R80, R88, R13 ;  /* 0x00000058500d7223 */ /* 0x000fca000000000d */
[----:B------:R0:W-:Y:S05]  /*45b0*/  @P3 STG.E desc[UR36][R8.64+0x1c0], R13 ;  /* 0x0001c00d08003986 */ /* 0x0001ea000c101924 */
[----:B------:R-:W-:Y:S05]  /*45c0*/  @!P2 BRA `(.L_x_145) ;  /* 0x000000000004a947 */ /* 0x000fea0003800000 */
[----:B------:R0:W5:Y:S02]  /*45d0*/  LDG.E.LTC128B R18, desc[UR36][R4.64+0x1c4] ;  /* 0x0001c42404127981 */ /* 0x000164000c1e1920 */
.L_x_145:
[----:B------:R-:W-:Y:S05]  /*45e0*/  BSYNC B1 ;  /* 0x0000000000017941 */ /* 0x000fea0003800000 */
.L_x_144:
[----:B-----5:R-:W-:Y:S01]  /*45f0*/  FMUL R12, R18, R89 ;  /* 0x00000059120c7220 */ /* 0x020fe20000400000 */
[----:B------:R-:W-:Y:S01]  /*4600*/  ISETP.GT.AND P0, PT, R0, 0x8, P0 ;  /* 0x000000080000780c */ /* 0x000fe20000704270 */
[----:B------:R-:W-:Y:S02]  /*4610*/  BSSY B1, `(.L_x_146) ;  /* 0x0000005000017945 */ /* 0x000fe40003800000 */
[----:B------:R-:W-:-:S05]  /*4620*/  FFMA R81, R81, R88, R12 ;  /* 0x0000005851517223 */ /* 0x000fca000000000c */
[----:B------:R0:W-:Y:S05]  /*4630*/  @P2 STG.E desc[UR36][R8.64+0x1c4], R81 ;  /* 0x0001c45108002986 */ /* 0x0001ea000c101924 */
[----:B------:R-:W-:Y:S05]  /*4640*/  @!P0 BRA `(.L_x_147) ;  /* 0x0000000000048947 */ /* 0x000fea0003800000 */
[----:B------:R0:W5:Y:S02]  /*4650*/  LDG.E.LTC128B R18, desc[UR36][R6.64+0x1c0] ;  /* 0x0001c02406127981 */ /* 0x000164000c1e1920 */
.L_x_147:
[----:B------:R-:W-:Y:S05]  /*4660*/  BSYNC B1 ;  /* 0x0000000000017941 */ /* 0x000fea0003800000 */
.L_x_146:
        /* <DEDUP_REMOVED lines=8> */
.L_x_149:
[----:B------:R-:W-:Y:S05]  /*46f0*/  BSYNC B1 ;  /* 0x0000000000017941 */ /* 0x000fea0003800000 */
.L_x_148:
        /* <DEDUP_REMOVED lines=8> */
.L_x_151:
[----:B------:R-:W-:Y:S05]  /*4780*/  BSYNC B1 ;  /* 0x0000000000017941 */ /* 0x000fea0003800000 */
.L_x_150:
[----:B-----5:R-:W-:Y:S01]  /*4790*/  FMUL R3, R18, R89 ;  /* 0x0000005912037220 */ /* 0x020fe20000400000 */
[----:B------:R-:W-:Y:S01]  /*47a0*/  ISETP.GT.AND P1, PT, R0, RZ, P0 ;  /* 0x000000ff0000720c */ /* 0x000fe20000724270 */
[----:B------:R-:W-:Y:S02]  /*47b0*/  BSSY B1, `(.L_x_152) ;  /* 0x0000005000017945 */ /* 0x000fe40003800000 */
[----:B------:R-:W-:-:S05]  /*47c0*/  FFMA R3, R84, R88, R3 ;  /* 0x0000005854037223 */ /* 0x000fca0000000003 */
[----:B------:R0:W-:Y:S05]  /*47d0*/  @P3 STG.E desc[UR36][R8.64+0x1e0], R3 ;  /* 0x0001e00308003986 */ /* 0x0001ea000c101924 */
[----:B------:R-:W-:Y:S05]  /*47e0*/  @!P1 BRA `(.L_x_153) ;  /* 0x0000000000049947 */ /* 0x000fea0003800000 */
[----:B------:R0:W5:Y:S02]  /*47f0*/  LDG.E.LTC128B R18, desc[UR36][R4.64+0x1e4] ;  /* 0x0001e42404127981 */ /* 0x000164000c1e1920 */
.L_x_153:
[----:B------:R-:W-:Y:S05]  /*4800*/  BSYNC B1 ;  /* 0x0000000000017941 */ /* 0x000fea0003800000 */
.L_x_152:
[----:B0---45:R-:W-:Y:S01]  /*4810*/  FMUL R4, R18, R89 ;  /* 0x0000005912047220 */ /* 0x031fe20000400000 */
[----:B------:R-:W-:Y:S01]  /*4820*/  ISETP.GT.AND P2, PT, R0, 0x8, P2 ;  /* 0x000000080000780c */ /* 0x000fe20001744270 */
[----:B------:R-:W-:Y:S02]  /*4830*/  BSSY B1, `(.L_x_154) ;  /* 0x0000005000017945 */ /* 0x000fe40003800000 */
[----:B------:R-:W-:-:S05]  /*4840*/  FFMA R85, R85, R88, R4 ;  /* 0x0000005855557223 */ /* 0x000fca0000000004 */
[----:B------:R0:W-:Y:S05]  /*4850*/  @P1 STG.E desc[UR36][R8.64+0x1e4], R85 ;  /* 0x0001e45508001986 */ /* 0x0001ea000c101924 */
[----:B------:R-:W-:Y:S05]  /*4860*/  @!P2 BRA `(.L_x_155) ;  /* 0x000000000004a947 */ /* 0x000fea0003800000 */
[----:B------:R4:W5:Y:S02]  /*4870*/  LDG.E.LTC128B R18, desc[UR36][R6.64+0x1e0] ;  /* 0x0001e02406127981 */ /* 0x000964000c1e1920 */
.L_x_155:
[----:B------:R-:W-:Y:S05]  /*4880*/  BSYNC B1 ;  /* 0x0000000000017941 */ /* 0x000fea0003800000 */
.L_x_154:
[----:B-----5:R-:W-:Y:S01]  /*4890*/  FMUL R3, R18, R89 ;  /* 0x0000005912037220 */ /* 0x020fe20000400000 */
[----:B------:R-:W-:Y:S01]  /*48a0*/  @P2 IMAD.MOV.U32 R4, RZ, RZ, R10 ;  /* 0x000000ffff042224 */ /* 0x000fe200078e000a */
[----:B------:R-:W-:Y:S01]  /*48b0*/  ISETP.GT.AND P0, PT, R0, 0x8, P0 ;  /* 0x000000080000780c */ /* 0x000fe20000704270 */
[----:B------:R-:W-:Y:S02]  /*48c0*/  @P2 IMAD.MOV.U32 R5, RZ, RZ, R11 ;  /* 0x000000ffff052224 */ /* 0x000fe400078e000b */
[----:B------:R-:W-:Y:S01]  /*48d0*/  FFMA R3, R86, R88, R3 ;  /* 0x0000005856037223 */ /* 0x000fe20000000003 */
[----:B------:R-:W-:Y:S04]  /*48e0*/  BSSY B1, `(.L_x_156) ;  /* 0x0000004000017945 */ /* 0x000fe80003800000 */
[----:B------:R0:W-:Y:S05]  /*48f0*/  @P2 STG.E desc[UR36][R4.64+0x1e0], R3 ;  /* 0x0001e00304002986 */ /* 0x0001ea000c101924 */
[----:B------:R-:W-:Y:S05]  /*4900*/  @!P0 BRA `(.L_x_157) ;  /* 0x0000000000048947 */ /* 0x000fea0003800000 */
[----:B------:R0:W5:Y:S02]  /*4910*/  LDG.E.LTC128B R18, desc[UR36][R6.64+0x1e4] ;  /* 0x0001e42406127981 */ /* 0x000164000c1e1920 */
.L_x_157:
[----:B------:R-:W-:Y:S05]  /*4920*/  BSYNC B1 ;  /* 0x0000000000017941 */ /* 0x000fea0003800000 */
.L_x_156:
[----:B-----5:R-:W-:-:S04]  /*4930*/  FMUL R18, R18, R89 ;  /* 0x0000005912127220 */ /* 0x020fc80000400000 */
[----:B------:R-:W-:Y:S01]  /*4940*/  FFMA R87, R87, R88, R18 ;  /* 0x0000005857577223 */ /* 0x000fe20000000012 */
[----:B------:R-:W-:Y:S06]  /*4950*/  @!P0 BRA `(.L_x_158) ;  /* 0x0000000c00a08947 */ /* 0x000fec0003800000 */
[----:B------:R0:W-:Y:S01]  /*4960*/  STG.E desc[UR36][R10.64+0x1e4], R87 ;  /* 0x0001e4570a007986 */ /* 0x0001e2000c101924 */
[----:B------:R-:W-:Y:S05]  /*4970*/  BRA `(.L_x_158) ;  /* 0x0000000c00987947 */ /* 0x000fea0003800000 */
.L_x_33:
[----:B------:R-:W-:Y:S01]  /*4980*/  ISETP.GT.AND P0, PT, R3, 0x1, PT ;  /* 0x000000010300780c */ /* 0x000fe20003f04270 */
[----:B------:R-:W-:Y:S01]  /*4990*/  ULDC.64 UR4, c[0x0][0x5c0] ;  /* 0x0001700000047ab9 */ /* 0x000fe20000000a00 */
[-C--:B------:R-:W-:Y:S01]  /*49a0*/  FMUL R9, R24, R88.reuse ;  /* 0x0000005818097220 */ /* 0x080fe20000400000 */
[----:B------:R-:W-:Y:S01]  /*49b0*/  LEA R4, P4, R106, UR4, 0x2 ;  /* 0x000000046a047c11 */ /* 0x000fe2000f8810ff */
[-C--:B------:R-:W-:Y:S01]  /*49c0*/  FMUL R25, R25, R88.reuse ;  /* 0x0000005819197220 */ /* 0x080fe20000400000 */
[----:B------:R-:W-:Y:S01]  /*49d0*/  ISETP.GT.AND P2, PT, R0, RZ, P0 ;  /* 0x000000ff0000720c */ /* 0x000fe20000744270 */
[-C--:B------:R-:W-:Y:S01]  /*49e0*/  FMUL R27, R27, R88.reuse ;  /* 0x000000581b1b7220 */ /* 0x080fe20000400000 */
[----:B------:R-:W-:Y:S01]  /*49f0*/  LEA.HI.X R5, R106, UR5, R115, 0x2, P4 ;  /* 0x000000056a057c11 */ /* 0x000fe2000a0f1473 */
[-C--:B------:R-:W-:Y:S01]  /*4a00*/  FMUL R11, R28, R88.reuse ;  /* 0x000000581c0b7220 */ /* 0x080fe20000400000 */
[----:B------:R-:W-:Y:S01]  /*4a10*/  ISETP.GT.AND P3, PT, R0, 0x8, P3 ;  /* 0x000000080000780c */ /* 0x000fe20001f64270 */
[-C--:B------:R-:W-:Y:S01]  /*4a20*/  FMUL R29, R29, R88.reuse ;  /* 0x000000581d1d7220 */ /* 0x080fe20000400000 */
[----:B------:R-:W-:Y:S01]  /*4a30*/  SHF.L.U64.HI R7, R94, 0x2, R95 ;  /* 0x000000025e077819 */ /* 0x000fe2000001025f */
[----:B------:R0:W-:Y:S01]  /*4a40*/  @P1 STG.E desc[UR36][R4.64], R9 ;  /* 0x0000000904001986 */ /* 0x0001e2000c101924 */
[----:B------:R-:W-:Y:S01]  /*4a50*/  ISETP.GT.AND P0, PT, R0, 0x8, P0 ;  /* 0x000000080000780c */ /* 0x000fe20000704270 */
[----:B------:R-:W-:Y:S01]  /*4a60*/  FMUL R31, R31, R88 ;  /* 0x000000581f1f7220 */ /* 0x000fe20000400000 */
[----:B------:R-:W-:Y:S01]  /*4a70*/  LEA R6, P1, R94, R4, 0x2 ;  /* 0x000000045e067211 */ /* 0x000fe200078210ff */
[-C--:B------:R-:W-:Y:S01]  /*4a80*/  FMUL R33, R33, R88.reuse ;  /* 0x0000005821217220 */ /* 0x080fe20000400000 */
[C---:B------:R-:W-:Y:S01]  /*4a90*/  ISETP.GT.AND P5, PT, R3.reuse, 0x8, PT ;  /* 0x000000080300780c */ /* 0x040fe20003fa4270 */
[----:B------:R-:W-:Y:S01]  /*4aa0*/  @P2 STG.E desc[UR36][R4.64+0x4], R25 ;  /* 0x0000041904002986 */ /* 0x000fe2000c101924 */
[----:B------:R-:W-:Y:S01]  /*4ab0*/  ISETP.GT.AND P4, PT, R3, 0x9, PT ;  /* 0x000000090300780c */ /* 0x000fe20003f84270 */
[----:B------:R-:W-:Y:S01]  /*4ac0*/  IMAD.X R7, R7, 0x1, R5, P1 ;  /* 0x0000000107077824 */ /* 0x000fe200008e0605 */
[C---:B------:R-:W-:Y:S01]  /*4ad0*/  ISETP.GT.AND P2, PT, R0.reuse, RZ, P5 ;  /* 0x000000ff0000720c */ /* 0x040fe20002f44270 */
[-C--:B------:R-:W-:Y:S01]  /*4ae0*/  FMUL R35, R35, R88.reuse ;  /* 0x0000005823237220 */ /* 0x080fe20000400000 */
[----:B------:R-:W-:Y:S01]  /*4af0*/  ISETP.GT.AND P1, PT, R0, RZ, P4 ;  /* 0x000000ff0000720c */ /* 0x000fe20002724270 */
[-C--:B0-----:R-:W-:Y:S01]  /*4b00*/  FMUL R9, R26, R88.reuse ;  /* 0x000000581a097220 */ /* 0x081fe20000400000 */
[C---:B------:R-:W-:Y:S01]  /*4b10*/  ISETP.GT.AND P4, PT, R0.reuse, 0x8, P4 ;  /* 0x000000080000780c */ /* 0x040fe20002784270 */
[-C--:B------:R-:W-:Y:S01]  /*4b20*/  FMUL R37, R37, R88.reuse ;  /* 0x0000005825257220 */ /* 0x080fe20000400000 */
[-C--:B------:R-:W-:Y:S01]  /*4b30*/  FMUL R39, R39, R88.reuse ;  /* 0x0000005827277220 */ /* 0x080fe20000400000 */
[-C--:B------:R-:W-:Y:S01]  /*4b40*/  FMUL R41, R41, R88.reuse ;  /* 0x0000005829297220 */ /* 0x080fe20000400000 */
[----:B------:R0:W-:Y:S01]  /*4b50*/  @P3 STG.E desc[UR36][R6.64], R9 ;  /* 0x0000000906003986 */ /* 0x0001e2000c101924 */
[----:B------:R-:W-:Y:S01]  /*4b60*/  ISETP.GT.AND P3, PT, R3, 0x11, PT ;  /* 0x000000110300780c */ /* 0x000fe20003f64270 */
[-C--:B------:R-:W-:Y:S01]  /*4b70*/  FMUL R43, R43, R88.reuse ;  /* 0x000000582b2b7220 */ /* 0x080fe20000400000 */
[-C--:B------:R-:W-:Y:S01]  /*4b80*/  FMUL R45, R45, R88.reuse ;  /* 0x000000582d2d7220 */ /* 0x080fe20000400000 */
[----:B------:R-:W-:Y:S01]  /*4b90*/  @P0 STG.E desc[UR36][R6.64+0x4], R27 ;  /* 0x0000041b06000986 */ /* 0x000fe2000c101924 */
[C---:B------:R-:W-:Y:S01]  /*4ba0*/  ISETP.GT.AND P0, PT, R0.reuse, 0x8, P5 ;  /* 0x000000080000780c */ /* 0x040fe20002f04270 */
[-C--:B------:R-:W-:Y:S01]  /*4bb0*/  FMUL R47, R47, R88.reuse ;  /* 0x000000582f2f7220 */ /* 0x080fe20000400000 */
[----:B------:R-:W-:Y:S01]  /*4bc0*/  ISETP.GT.AND P5, PT, R3, 0x10, PT ;  /* 0x000000100300780c */ /* 0x000fe20003fa4270 */
[----:B------:R1:W-:Y:S01]  /*4bd0*/  @P2 STG.E desc[UR36][R4.64+0x20], R11 ;  /* 0x0000200b04002986 */ /* 0x0003e2000c101924 */
[-C--:B------:R-:W-:Y:S01]  /*4be0*/  FMUL R49, R49, R88.reuse ;  /* 0x0000005831317220 */ /* 0x080fe20000400000 */
[-C--:B------:R-:W-:Y:S01]  /*4bf0*/  FMUL R51, R51, R88.reuse ;  /* 0x0000005833337220 */ /* 0x080fe20000400000 */
[C---:B------:R-:W-:Y:S01]  /*4c00*/  ISETP.GT.AND P2, PT, R0.reuse, RZ, P5 ;  /* 0x000000ff0000720c */ /* 0x040fe20002f44270 */
[----:B------:R-:W-:Y:S01]  /*4c10*/  @P1 STG.E desc[UR36][R4.64+0x24], R29 ;  /* 0x0000241d04001986 */ /* 0x000fe2000c101924 */
[----:B------:R-:W-:Y:S01]  /*4c20*/  ISETP.GT.AND P1, PT, R0, RZ, P3 ;  /* 0x000000ff0000720c */ /* 0x000fe20001f24270 */
[-C--:B0-----:R-:W-:Y:S01]  /*4c30*/  FMUL R9, R30, R88.reuse ;  /* 0x000000581e097220 */ /* 0x081fe20000400000 */
[----:B------:R-:W-:Y:S01]  /*4c40*/  ISETP.GT.AND P3, PT, R0, 0x8, P3 ;  /* 0x000000080000780c */ /* 0x000fe20001f64270 */
[-C--:B------:R-:W-:Y:S01]  /*4c50*/  FMUL R53, R53, R88.reuse ;  /* 0x0000005835357220 */ /* 0x080fe20000400000 */
[-C--:B------:R-:W-:Y:S01]  /*4c60*/  FMUL R55, R55, R88.reuse ;  /* 0x0000005837377220 */ /* 0x080fe20000400000 */
[-C--:B------:R-:W-:Y:S01]  /*4c70*/  FMUL R57, R57, R88.reuse ;  /* 0x0000005839397220 */ /* 0x080fe20000400000 */
[----:B------:R0:W-:Y:S01]  /*4c80*/  @P0 STG.E desc[UR36][R6.64+0x20], R9 ;  /* 0x0000200906000986 */ /* 0x0001e2000c101924 */
[-C--:B-1----:R-:W-:Y:S01]  /*4c90*/  FMUL R11, R32, R88.reuse ;  /* 0x00000058200b7220 */ /* 0x082fe20000400000 */
[C---:B------:R-:W-:Y:S01]  /*4ca0*/  ISETP.GT.AND P0, PT, R0.reuse, 0x8, P5 ;  /* 0x000000080000780c */ /* 0x040fe20002f04270 */
[-C--:B------:R-:W-:Y:S01]  /*4cb0*/  FMUL R59, R59, R88.reuse ;  /* 0x000000583b3b7220 */ /* 0x080fe20000400000 */
[----:B------:R-:W-:Y:S01]  /*4cc0*/  @P4 STG.E desc[UR36][R6.64+0x24], R31 ;  /* 0x0000241f06004986 */ /* 0x000fe2000c101924 */
[----:B------:R-:W-:Y:S01]  /*4cd0*/  ISETP.GT.AND P5, PT, R3, 0x18, PT ;  /* 0x000000180300780c */ /* 0x000fe20003fa4270 */
[-C--:B------:R-:W-:Y:S01]  /*4ce0*/  FMUL R61, R61, R88.reuse ;  /* 0x000000583d3d7220 */ /* 0x080fe20000400000 */
[----:B------:R-:W-:Y:S01]  /*4cf0*/  ISETP.GT.AND P4, PT, R3, 0x19, PT ;  /* 0x000000190300780c */ /* 0x000fe20003f84270 */
[----:B------:R1:W-:Y:S01]  /*4d00*/  @P2 STG.E desc[UR36][R4.64+0x40], R11 ;  /* 0x0000400b04002986 */ /* 0x0003e2000c101924 */
[C---:B------:R-:W-:Y:S01]  /*4d10*/  ISETP.GT.AND P2, PT, R0.reuse, RZ, P5 ;  /* 0x000000ff0000720c */ /* 0x040fe20002f44270 */
[-C--:B------:R-:W-:Y:S01]  /*4d20*/  FMUL R63, R63, R88.reuse ;  /* 0x000000583f3f7220 */ /* 0x080fe20000400000 */
[-C--:B------:R-:W-:Y:S01]  /*4d30*/  FMUL R65, R65, R88.reuse ;  /* 0x0000005841417220 */ /* 0x080fe20000400000 */
        /* <DEDUP_REMOVED lines=28> */
[----:B------:R-:W-:Y:S01]  /*4f00*/  ISETP.GT.AND P0, PT, R0, 0x8, P5 ;  /* 0x000000080000780c */ /* 0x000fe20002f04270 */
[----:B------:R-:W-:Y:S01]  /*4f10*/  FMUL R87, R87, R88 ;  /* 0x0000005857577220 */ /* 0x000fe20000400000 */
[----:B------:R-:W-:Y:S01]  /*4f20*/  @P4 STG.E desc[UR36][R6.64+0x64], R39 ;  /* 0x0000642706004986 */ /* 0x000fe2000c101924 */
[----:B------:R-:W-:-:S02]  /*4f30*/  ISETP.GT.AND P5, PT, R3, 0x28, PT ;  /* 0x000000280300780c */ /* 0x000fc40003fa4270 */
[----:B------:R-:W-:Y:S01]  /*4f40*/  ISETP.GT.AND P4, PT, R3, 0x29, PT ;  /* 0x000000290300780c */ /* 0x000fe20003f84270 */
[----:B------:R1:W-:Y:S01]  /*4f50*/  @P2 STG.E desc[UR36][R4.64+0x80], R11 ;  /* 0x0000800b04002986 */ /* 0x0003e2000c101924 */
[----:B------:R-:W-:-:S03]  /*4f60*/  ISETP.GT.AND P2, PT, R0, RZ, P5 ;  /* 0x000000ff0000720c */ /* 0x000fc60002f44270 */
[----:B------:R-:W-:Y:S01]  /*4f70*/  @P1 STG.E desc[UR36][R4.64+0x84], R41 ;  /* 0x0000842904001986 */ /* 0x000fe2000c101924 */
[----:B------:R-:W-:Y:S01]  /*4f80*/  ISETP.GT.AND P1, PT, R0, RZ, P4 ;  /* 0x000000ff0000720c */ /* 0x000fe20002724270 */
[----:B0-----:R-:W-:Y:S01]  /*4f90*/  FMUL R9, R42, R88 ;  /* 0x000000582a097220 */ /* 0x001fe20000400000 */
[----:B------:R-:W-:-:S04]  /*4fa0*/  ISETP.GT.AND P4, PT, R0, 0x8, P4 ;  /* 0x000000080000780c */ /* 0x000fc80002784270 */
[----:B------:R0:W-:Y:S01]  /*4fb0*/  @P0 STG.E desc[UR36][R6.64+0x80], R9 ;  /* 0x0000800906000986 */ /* 0x0001e2000c101924 */
[----:B-1----:R-:W-:Y:S01]  /*4fc0*/  FMUL R11, R44, R88 ;  /* 0x000000582c0b7220 */ /* 0x002fe20000400000 */
[C---:B------:R-:W-:Y:S02]  /*4fd0*/  ISETP.GT.AND P0, PT, R0.reuse, 0x8, P5 ;  /* 0x000000080000780c */ /* 0x040fe40002f04270 */
[----:B------:R-:W-:Y:S01]  /*4fe0*/  @P3 STG.E desc[UR36][R6.64+0x84], R43 ;  /* 0x0000842b06003986 */ /* 0x000fe2000c101924 */
[C---:B------:R-:W-:Y:S02]  /*4ff0*/  ISETP.GT.AND P5, PT, R3.reuse, 0x30, PT ;  /* 0x000000300300780c */ /* 0x040fe40003fa4270 */
        /* <DEDUP_REMOVED lines=21> */
[----:B------:R-:W-:Y:S02]  /*5150*/  ISETP.GT.AND P0, PT, R0, 0x8, P5 ;  /* 0x000000080000780c */ /* 0x000fe40002f04270 */
[----:B------:R-:W-:Y:S01]  /*5160*/  @P3 STG.E desc[UR36][R6.64+0xc4], R51 ;  /* 0x0000c43306003986 */ /* 0x000fe2000c101924 */
[----:B------:R-:W-:-:S03]  /*5170*/  ISETP.GT.AND P5, PT, R3, 0x40, PT ;  /* 0x000000400300780c */ /* 0x000fc60003fa4270 */
[----:B------:R1:W-:Y:S01]  /*5180*/  @P2 STG.E desc[UR36][R4.64+0xe0], R11 ;  /* 0x0000e00b04002986 */ /* 0x0003e2000c101924 */
[----:B------:R-:W-:-:S03]  /*5190*/  ISETP.GT.AND P3, PT, R0, RZ, P5 ;  /* 0x000000ff0000720c */ /* 0x000fc60002f64270 */
[----:B------:R-:W-:Y:S01]  /*51a0*/  @P1 STG.E desc[UR36][R4.64+0xe4], R53 ;  /* 0x0000e43504001986 */ /* 0x000fe2000c101924 */
[----:B------:R-:W-:Y:S01]  /*51b0*/  ISETP.GT.AND P1, PT, R3, 0x41, PT ;  /* 0x000000410300780c */ /* 0x000fe20003f24270 */
[----:B0-----:R-:W-:-:S03]  /*51c0*/  FMUL R9, R54, R88 ;  /* 0x0000005836097220 */ /* 0x001fc60000400000 */
[----:B------:R-:W-:Y:S02]  /*51d0*/  ISETP.GT.AND P2, PT, R0, RZ, P1 ;  /* 0x000000ff0000720c */ /* 0x000fe40000f44270 */
[----:B------:R0:W-:Y:S01]  /*51e0*/  @P0 STG.E desc[UR36][R6.64+0xe0], R9 ;  /* 0x0000e00906000986 */ /* 0x0001e2000c101924 */
[-C--:B-1----:R-:W-:Y:S01]  /*51f0*/  FMUL R11, R56, R88.reuse ;  /* 0x00000058380b7220 */ /* 0x082fe20000400000 */
[C---:B------:R-:W-:Y:S02]  /*5200*/  ISETP.GT.AND P0, PT, R0.reuse, 0x8, P5 ;  /* 0x000000080000780c */ /* 0x040fe40002f04270 */
[----:B------:R-:W-:Y:S01]  /*5210*/  @P4 STG.E desc[UR36][R6.64+0xe4], R55 ;  /* 0x0000e43706004986 */ /* 0x000fe2000c101924 */
[C---:B------:R-:W-:Y:S02]  /*5220*/  ISETP.GT.AND P1, PT, R0.reuse, 0x8, P1 ;  /* 0x000000080000780c */ /* 0x040fe40000f24270 */
[C---:B------:R-:W-:Y:S01]  /*5230*/  ISETP.GT.AND P5, PT, R3.reuse, 0x48, PT ;  /* 0x000000480300780c */ /* 0x040fe20003fa4270 */
[----:B------:R1:W-:Y:S03]  /*5240*/  @P3 STG.E desc[UR36][R4.64+0x100], R11 ;  /* 0x0001000b04003986 */ /* 0x0003e6000c101924 */
[----:B------:R-:W-:Y:S01]  /*5250*/  ISETP.GT.AND P4, PT, R0, RZ, P5 ;  /* 0x000000ff0000720c */ /* 0x000fe20002f84270 */
[----:B------:R-:W-:Y:S01]  /*5260*/  @P2 STG.E desc[UR36][R4.64+0x104], R57 ;  /* 0x0001043904002986 */ /* 0x000fe2000c101924 */
[----:B------:R-:W-:Y:S01]  /*5270*/  ISETP.GT.AND P2, PT, R3, 0x49, PT ;  /* 0x000000490300780c */ /* 0x000fe20003f44270 */
[----:B0-----:R-:W-:-:S03]  /*5280*/  FMUL R9, R58, R88 ;  /* 0x000000583a097220 */ /* 0x001fc60000400000 */
[----:B------:R-:W-:Y:S02]  /*5290*/  ISETP.GT.AND P3, PT, R0, RZ, P2 ;  /* 0x000000ff0000720c */ /* 0x000fe40001764270 */
[----:B------:R0:W-:Y:S01]  /*52a0*/  @P0 STG.E desc[UR36][R6.64+0x100], R9 ;  /* 0x0001000906000986 */ /* 0x0001e2000c101924 */
[----:B-1----:R-:W-:Y:S01]  /*52b0*/  FMUL R11, R60, R88 ;  /* 0x000000583c0b7220 */ /* 0x002fe20000400000 */
[C---:B------:R-:W-:Y:S02]  /*52c0*/  ISETP.GT.AND P2, PT, R0.reuse, 0x8, P2 ;  /* 0x000000080000780c */ /* 0x040fe40001744270 */
[----:B------:R-:W-:Y:S01]  /*52d0*/  @P1 STG.E desc[UR36][R6.64+0x104], R59 ;  /* 0x0001043b06001986 */ /* 0x000fe2000c101924 */
[----:B------:R-:W-:Y:S02]  /*52e0*/  ISETP.GT.AND P1, PT, R0, 0x8, P5 ;  /* 0x000000080000780c */ /* 0x000fe40002f24270 */
[C---:B------:R-:W-:Y:S01]  /*52f0*/  ISETP.GT.AND P5, PT, R3.reuse, 0x50, PT ;  /* 0x000000500300780c */ /* 0x040fe20003fa4270 */
[----:B------:R1:W-:Y:S01]  /*5300*/  @P4 STG.E desc[UR36][R4.64+0x120], R11 ;  /* 0x0001200b04004986 */ /* 0x0003e2000c101924 */
[----:B------:R-:W-:-:S03]  /*5310*/  ISETP.GT.AND P0, PT, R3, 0x51, PT ;  /* 0x000000510300780c */ /* 0x000fc60003f04270 */
[----:B------:R-:W-:Y:S01]  /*5320*/  @P3 STG.E desc[UR36][R4.64+0x124], R61 ;  /* 0x0001243d04003986 */ /* 0x000fe2000c101924 */
[----:B------:R-:W-:Y:S01]  /*5330*/  ISETP.GT.AND P3, PT, R0, RZ, P5 ;  /* 0x000000ff0000720c */ /* 0x000fe20002f64270 */
[-C--:B0-----:R-:W-:Y:S01]  /*5340*/  FMUL R9, R62, R88.reuse ;  /* 0x000000583e097220 */ /* 0x081fe20000400000 */
[C---:B------:R-:W-:Y:S02]  /*5350*/  ISETP.GT.AND P4, PT, R0.reuse, RZ, P0 ;  /* 0x000000ff0000720c */ /* 0x040fe40000784270 */
[----:B------:R-:W-:Y:S02]  /*5360*/  ISETP.GT.AND P0, PT, R0, 0x8, P0 ;  /* 0x000000080000780c */ /* 0x000fe40000704270 */
[----:B------:R0:W-:Y:S01]  /*5370*/  @P1 STG.E desc[UR36][R6.64+0x120], R9 ;  /* 0x0001200906001986 */ /* 0x0001e2000c101924 */
[----:B-1----:R-:W-:Y:S01]  /*5380*/  FMUL R11, R64, R88 ;  /* 0x00000058400b7220 */ /* 0x002fe20000400000 */
[----:B------:R-:W-:Y:S02]  /*5390*/  ISETP.GT.AND P1, PT, R0, 0x8, P5 ;  /* 0x000000080000780c */ /* 0x000fe40002f24270 */
[----:B------:R-:W-:Y:S01]  /*53a0*/  @P2 STG.E desc[UR36][R6.64+0x124], R63 ;  /* 0x0001243f06002986 */ /* 0x000fe2000c101924 */
[----:B------:R-:W-:-:S03]  /*53b0*/  ISETP.GT.AND P2, PT, R3, 0x58, PT ;  /* 0x000000580300780c */ /* 0x000fc60003f44270 */
[----:B------:R1:W-:Y:S01]  /*53c0*/  @P3 STG.E desc[UR36][R4.64+0x140], R11 ;  /* 0x0001400b04003986 */ /* 0x0003e2000c101924 */
[C---:B------:R-:W-:Y:S02]  /*53d0*/  ISETP.GT.AND P3, PT, R3.reuse, 0x59, PT ;  /* 0x000000590300780c */ /* 0x040fe40003f64270 */
[C---:B------:R-:W-:Y:S01]  /*53e0*/  ISETP.GT.AND P5, PT, R0.reuse, RZ, P2 ;  /* 0x000000ff0000720c */ /* 0x040fe200017a4270 */
[----:B------:R-:W-:Y:S01]  /*53f0*/  @P4 STG.E desc[UR36][R4.64+0x144], R65 ;  /* 0x0001444104004986 */ /* 0x000fe2000c101924 */
[----:B------:R-:W-:Y:S01]  /*5400*/  ISETP.GT.AND P4, PT, R0, RZ, P3 ;  /* 0x000000ff0000720c */ /* 0x000fe20001f84270 */
[-C--:B0-----:R-:W-:Y:S01]  /*5410*/  FMUL R9, R66, R88.reuse ;  /* 0x0000005842097220 */ /* 0x081fe20000400000 */
[C---:B------:R-:W-:Y:S02]  /*5420*/  ISETP.GT.AND P2, PT, R0.reuse, 0x8, P2 ;  /* 0x000000080000780c */ /* 0x040fe40001744270 */
[----:B------:R-:W-:Y:S02]  /*5430*/  ISETP.GT.AND P3, PT, R0, 0x8, P3 ;  /* 0x000000080000780c */ /* 0x000fe40001f64270 */
[----:B------:R0:W-:Y:S01]  /*5440*/  @P1 STG.E desc[UR36][R6.64+0x140], R9 ;  /* 0x0001400906001986 */ /* 0x0001e2000c101924 */
[----:B-1----:R-:W-:Y:S01]  /*5450*/  FMUL R11, R68, R88 ;  /* 0x00000058440b7220 */ /* 0x002fe20000400000 */
[----:B------:R-:W-:-:S02]  /*5460*/  ISETP.GT.AND P1, PT, R3, 0x61, PT ;  /* 0x000000610300780c */ /* 0x000fc40003f24270 */
[----:B------:R-:W-:Y:S01]  /*5470*/  @P0 STG.E desc[UR36][R6.64+0x144], R67 ;  /* 0x0001444306000986 */ /* 0x000fe2000c101924 */
[----:B------:R-:W-:-:S03]  /*5480*/  ISETP.GT.AND P0, PT, R3, 0x60, PT ;  /* 0x000000600300780c */ /* 0x000fc60003f04270 */
[----:B------:R1:W-:Y:S01]  /*5490*/  @P5 STG.E desc[UR36][R4.64+0x160], R11 ;  /* 0x0001600b04005986 */ /* 0x0003e2000c101924 */
[C---:B------:R-:W-:Y:S02]  /*54a0*/  ISETP.GT.AND P5, PT, R0.reuse, RZ, P0 ;  /* 0x000000ff0000720c */ /* 0x040fe400007a4270 */
[C---:B------:R-:W-:Y:S01]  /*54b0*/  ISETP.GT.AND P0, PT, R0.reuse, 0x8, P0 ;  /* 0x000000080000780c */ /* 0x040fe20000704270 */
[----:B------:R-:W-:Y:S01]  /*54c0*/  @P4 STG.E desc[UR36][R4.64+0x164], R69 ;  /* 0x0001644504004986 */ /* 0x000fe2000c101924 */
[----:B------:R-:W-:Y:S01]  /*54d0*/  ISETP.GT.AND P4, PT, R0, RZ, P1 ;  /* 0x000000ff0000720c */ /* 0x000fe20000f84270 */
[----:B0-----:R-:W-:Y:S01]  /*54e0*/  FMUL R9, R70, R88 ;  /* 0x0000005846097220 */ /* 0x001fe20000400000 */
[----:B------:R-:W-:-:S04]  /*54f0*/  ISETP.GT.AND P1, PT, R0, 0x8, P1 ;  /* 0x000000080000780c */ /* 0x000fc80000f24270 */
[----:B------:R0:W-:Y:S01]  /*5500*/  @P2 STG.E desc[UR36][R6.64+0x160], R9 ;  /* 0x0001600906002986 */ /* 0x0001e2000c101924 */
[----:B-1----:R-:W-:Y:S01]  /*5510*/  FMUL R11, R72, R88 ;  /* 0x00000058480b7220 */ /* 0x002fe20000400000 */
[C---:B------:R-:W-:Y:S02]  /*5520*/  ISETP.GT.AND P2, PT, R3.reuse, 0x68, PT ;  /* 0x000000680300780c */ /* 0x040fe40003f44270 */
        /* <DEDUP_REMOVED lines=22> */
[-C--:B-1----:R-:W-:Y:S01]  /*5690*/  FMUL R11, R80, R88.reuse ;  /* 0x00000058500b7220 */ /* 0x082fe20000400000 */
[C---:B------:R-:W-:Y:S02]  /*56a0*/  ISETP.GT.AND P2, PT, R3.reuse, 0x78, PT ;  /* 0x000000780300780c */ /* 0x040fe40003f44270 */
[----:B------:R-:W-:Y:S01]  /*56b0*/  @P3 STG.E desc[UR36][R6.64+0x1a4], R79 ;  /* 0x0001a44f06003986 */ /* 0x000fe2000c101924 */
[----:B------:R-:W-:Y:S01]  /*56c0*/  ISETP.GT.AND P3, PT, R3, 0x79, PT ;  /* 0x000000790300780c */ /* 0x000fe20003f64270 */
[-C--:B------:R-:W-:Y:S02]  /*56d0*/  FMUL R3, R82, R88.reuse ;  /* 0x0000005852037220 */ /* 0x080fe40000400000 */
[----:B------:R1:W-:Y:S01]  /*56e0*/  @P5 STG.E desc[UR36][R4.64+0x1c0], R11 ;  /* 0x0001c00b04005986 */ /* 0x0003e2000c101924 */
[C---:B------:R-:W-:Y:S02]  /*56f0*/  ISETP.GT.AND P5, PT, R0.reuse, RZ, P3 ;  /* 0x000000ff0000720c */ /* 0x040fe40001fa4270 */
[C---:B------:R-:W-:Y:S01]  /*5700*/  ISETP.GT.AND P3, PT, R0.reuse, 0x8, P3 ;  /* 0x000000080000780c */ /* 0x040fe20001f64270 */
[----:B------:R-:W-:Y:S01]  /*5710*/  @P4 STG.E desc[UR36][R4.64+0x1c4], R81 ;  /* 0x0001c45104004986 */ /* 0x000fe2000c101924 */
[----:B------:R-:W-:Y:S01]  /*5720*/  ISETP.GT.AND P4, PT, R0, RZ, P2 ;  /* 0x000000ff0000720c */ /* 0x000fe20001784270 */
[-C--:B0-----:R-:W-:Y:S01]  /*5730*/  FMUL R9, R84, R88.reuse ;  /* 0x0000005854097220 */ /* 0x081fe20000400000 */
[----:B------:R-:W-:Y:S01]  /*5740*/  ISETP.GT.AND P2, PT, R0, 0x8, P2 ;  /* 0x000000080000780c */ /* 0x000fe20001744270 */
[----:B------:R-:W-:Y:S04]  /*5750*/  @P0 STG.E desc[UR36][R6.64+0x1c0], R3 ;  /* 0x0001c00306000986 */ /* 0x000fe8000c101924 */
[----:B------:R-:W-:Y:S01]  /*5760*/  @P1 STG.E desc[UR36][R6.64+0x1c4], R83 ;  /* 0x0001c45306001986 */ /* 0x000fe2000c101924 */
[----:B-1----:R-:W-:-:S05]  /*5770*/  FMUL R11, R86, R88 ;  /* 0x00000058560b7220 */ /* 0x002fca0000400000 */
[----:B------:R-:W-:Y:S04]  /*5780*/  @P4 STG.E desc[UR36][R4.64+0x1e0], R9 ;  /* 0x0001e00904004986 */ /* 0x000fe8000c101924 */
[----:B------:R0:W-:Y:S02]  /*5790*/  @P5 STG.E desc[UR36][R4.64+0x1e4], R85 ;  /* 0x0001e45504005986 */ /* 0x0001e4000c101924 */
[----:B0-----:R-:W-:Y:S02]  /*57a0*/  @P2 IMAD.MOV.U32 R4, RZ, RZ, R6 ;  /* 0x000000ffff042224 */ /* 0x001fe400078e0006 */
[----:B------:R-:W-:-:S05]  /*57b0*/  @P2 IMAD.MOV.U32 R5, RZ, RZ, R7 ;  /* 0x000000ffff052224 */ /* 0x000fca00078e0007 */
[----:B------:R0:W-:Y:S04]  /*57c0*/  @P2 STG.E desc[UR36][R4.64+0x1e0], R11 ;  /* 0x0001e00b04002986 */ /* 0x0001e8000c101924 */
[----:B------:R0:W-:Y:S02]  /*57d0*/  @P3 STG.E desc[UR36][R6.64+0x1e4], R87 ;  /* 0x0001e45706003986 */ /* 0x0001e4000c101924 */
.L_x_158:
[----:B------:R-:W-:Y:S05]  /*57e0*/  BSYNC B0 ;  /* 0x0000000000007941 */ /* 0x000fea0003800000 */
.L_x_32:
[----:B0-----:R-:W2:Y:S01]  /*57f0*/  LDL.64 R4, [R1] ;  /* 0x0000000001047983 */ /* 0x001ea20000100a00 */
[----:B------:R-:W-:Y:S01]  /*5800*/  ULDC.64 UR4, c[0x0][0x650] ;  /* 0x0001940000047ab9 */ /* 0x000fe20000000a00 */
[----:B------:R-:W-:Y:S02]  /*5810*/  IMAD.U32 R0, RZ, RZ, UR44 ;  /* 0x0000002cff007e24 */ /* 0x000fe4000f8e00ff */
[----:B------:R-:W-:Y:S02]  /*5820*/  IMAD.MOV.U32 R22, RZ, RZ, -0x1 ;  /* 0xffffffffff167424 */ /* 0x000fe400078e00ff */
[----:B------:R0:W-:Y:S01]  /*5830*/  SYNCS.ARRIVE.TRANS64.A1T0 RZ, [R0+UR46], RZ ;  /* 0x000000ff00ff79a7 */ /* 0x0001e2000810002e */
[----:B------:R-:W-:Y:S02]  /*5840*/  IMAD.MOV.U32 R18, RZ, RZ, -0x1 ;  /* 0xffffffffff127424 */ /* 0x000fe400078e00ff */
[----:B------:R-:W-:Y:S01]  /*5850*/  IMAD.MOV.U32 R19, RZ, RZ, -0x1 ;  /* 0xffffffffff137424 */ /* 0x000fe200078e00ff */
[----:B0-----:R-:W-:-:S02]  /*5860*/  PRMT R0, RZ, 0x7610, R0 ;  /* 0x00007610ff007816 */ /* 0x001fc40000000000 */
[----:B--2---:R-:W-:-:S05]  /*5870*/  LEA R16, P0, R4, R16, 0x1 ;  /* 0x0000001004107211 */ /* 0x004fca00078008ff */
[----:B------:R-:W-:Y:S01]  /*5880*/  IMAD.X R17, R98, 0x1, R17, P0 ;  /* 0x0000000162117824 */ /* 0x000fe200000e0611 */
[----:B------:R-:W-:-:S04]  /*5890*/  ISETP.GE.U32.AND P0, PT, R16, UR4, PT ;  /* 0x0000000410007c0c */ /* 0x000fc8000bf06070 */
[----:B------:R-:W-:-:S13]  /*58a0*/  ISETP.GE.U32.AND.EX P0, PT, R17, UR5, PT, P0 ;  /* 0x0000000511007c0c */ /* 0x000fda000bf06100 */
[----:B------:R-:W-:Y:S05]  /*58b0*/  @P0 BRA `(.L_x_159) ;  /* 0x00000004004c0947 */ /* 0x000fea0003800000 */
[----:B-1-3--:R-:W0:Y:S01]  /*58c0*/  LDC.64 R10, c[0x0][0x628] ;  /* 0x00018a00ff0a7b82 */ /* 0x00ae220000000a00 */
[----:B------:R-:W1:Y:S01]  /*58d0*/  S2R R12, SR_CTAID.X ;  /* 0x00000000000c7919 */ /* 0x000e620000002500 */
[----:B------:R-:W-:Y:S02]  /*58e0*/  IMAD.MOV.U32 R8, RZ, RZ, R16 ;  /* 0x000000ffff087224 */ /* 0x000fe400078e0010 */
[----:B------:R-:W-:Y:S01]  /*58f0*/  IMAD.MOV.U32 R9, RZ, RZ, R17 ;  /* 0x000000ffff097224 */ /* 0x000fe200078e0011 */
[----:B------:R-:W2:Y:S03]  /*5900*/  S2R R18, SR_CTAID.Y ;  /* 0x0000000000127919 */ /* 0x000ea60000002600 */
[----:B------:R-:W3:Y:S08]  /*5910*/  LDC R0, c[0x0][0x630] ;  /* 0x00018c00ff007b82 */ /* 0x000ef00000000800 */
[----:B------:R-:W1:Y:S01]  /*5920*/  LDC.64 R14, c[0x0][0x620] ;  /* 0x00018800ff0e7b82 */ /* 0x000e620000000a00 */
[----:B0-----:R-:W-:-:S04]  /*5930*/  ISETP.NE.U32.AND P0, PT, R10, RZ, PT ;  /* 0x000000ff0a00720c */ /* 0x001fc80003f05070 */
[----:B------:R-:W-:-:S13]  /*5940*/  ISETP.NE.AND.EX P0, PT, R11, RZ, PT, P0 ;  /* 0x000000ff0b00720c */ /* 0x000fda0003f05300 */
[----:B-123--:R-:W-:Y:S05]  /*5950*/  @!P0 BRA `(.L_x_160) ;  /* 0x0000000000288947 */ /* 0x00efea0003800000 */
[----:B------:R-:W0:Y:S02]  /*5960*/  LDC R3, c[0x0][0x634] ;  /* 0x00018d00ff037b82 */ /* 0x000e240000000800 */
[----:B0-----:R-:W-:-:S05]  /*5970*/  IADD3 R3, P0, R16, R3, RZ ;  /* 0x0000000310037210 */ /* 0x001fca0007f1e0ff */
[----:B------:R-:W-:-:S04]  /*5980*/  IMAD.X R13, RZ, RZ, R17, P0 ;  /* 0x000000ffff0d7224 */ /* 0x000fc800000e0611 */
[----:B------:R-:W-:-:S04]  /*5990*/  IMAD.WIDE.U32 R4, R13, R10, RZ ;  /* 0x0000000a0d047225 */ /* 0x000fc800078e00ff */
[----:B----4-:R-:W-:-:S04]  /*59a0*/  IMAD.WIDE.U32 R6, P0, R3, R11, R4 ;  /* 0x0000000b03067225 */ /* 0x010fc80007800004 */
[----:B------:R-:W-:-:S04]  /*59b0*/  IMAD.WIDE.U32 R4, R3, R10, RZ ;  /* 0x0000000a03047225 */ /* 0x000fc800078e00ff */
[----:B------:R-:W-:Y:S01]  /*59c0*/  IMAD.X R9, RZ, RZ, RZ, P0 ;  /* 0x000000ffff097224 */ /* 0x000fe200000e06ff */
[----:B------:R-:W-:Y:S01]  /*59d0*/  IADD3 RZ, P0, R5, R6, RZ ;  /* 0x0000000605ff7210 */ /* 0x000fe20007f1e0ff */
[----:B------:R-:W-:-:S04]  /*59e0*/  IMAD.MOV.U32 R8, RZ, RZ, R7 ;  /* 0x000000ffff087224 */ /* 0x000fc800078e0007 */
[----:B------:R-:W-:-:S08]  /*59f0*/  IMAD.WIDE.U32.X R8, R13, R11, R8, P0 ;  /* 0x0000000b0d087225 */ /* 0x000fd000000e0408 */
.L_x_160:
[-CC-:B------:R-:W-:Y:S01]  /*5a00*/  SHF.R.U64 R19, R8, R0.reuse, R9.reuse ;  /* 0x0000000008137219 */ /* 0x180fe20000001209 */
[----:B------:R-:W0:Y:S01]  /*5a10*/  LDC.64 R24, c[0x0][0x640] ;  /* 0x00019000ff187b82 */ /* 0x000e220000000a00 */
[----:B------:R-:W-:Y:S01]  /*5a20*/  SHF.R.U32.HI R0, RZ, R0, R9 ;  /* 0x00000000ff007219 */ /* 0x000fe20000011609 */
[----:B------:R-:W-:Y:S01]  /*5a30*/  ULDC UR4, c[0x0][0x150] ;  /* 0x0000540000047ab9 */ /* 0x000fe20000000800 */
[----:B------:R-:W-:Y:S02]  /*5a40*/  IADD3 R3, P0, RZ, -R19, RZ ;  /* 0x80000013ff037210 */ /* 0x000fe40007f1e0ff */
[----:B----4-:R-:W-:-:S03]  /*5a50*/  I2FP.F32.U32 R7, R12 ;  /* 0x0000000c00077245 */ /* 0x010fc60000201000 */
[----:B------:R-:W1:Y:S01]  /*5a60*/  LDC R6, c[0x0][0x618] ;  /* 0x00018600ff067b82 */ /* 0x000e620000000800 */
[----:B------:R-:W-:Y:S02]  /*5a70*/  IMAD.X R5, RZ, RZ, ~R0, P0 ;  /* 0x000000ffff057224 */ /* 0x000fe400000e0e00 */
[----:B------:R-:W-:Y:S01]  /*5a80*/  FMUL R7, R7, UR4 ;  /* 0x0000000407077c20 */ /* 0x000fe20008400000 */
[----:B------:R-:W-:Y:S01]  /*5a90*/  ULDC UR4, c[0x0][0x154] ;  /* 0x0000550000047ab9 */ /* 0x000fe20000000800 */
[-C--:B------:R-:W-:Y:S02]  /*5aa0*/  IMAD R0, R5, R14.reuse, RZ ;  /* 0x0000000e05007224 */ /* 0x080fe400078e02ff */
[C---:B------:R-:W-:Y:S01]  /*5ab0*/  IMAD.WIDE.U32 R4, R3.reuse, R14, R16 ;  /* 0x0000000e03047225 */ /* 0x040fe200078e0010 */
[----:B------:R-:W2:Y:S01]  /*5ac0*/  LDC R8, c[0x0][0x608] ;  /* 0x00018200ff087b82 */ /* 0x000ea20000000800 */
[----:B------:R-:W3:Y:S02]  /*5ad0*/  F2I.U32.TRUNC.NTZ R7, R7 ;  /* 0x0000000700077305 */ /* 0x000ee4000020f000 */
[----:B------:R-:W-:Y:S01]  /*5ae0*/  IMAD R3, R3, R15, R0 ;  /* 0x0000000f03037224 */ /* 0x000fe200078e0200 */
[----:B------:R-:W-:-:S03]  /*5af0*/  I2FP.F32.U32 R0, R18 ;  /* 0x0000001200007245 */ /* 0x000fc60000201000 */
[----:B------:R-:W-:Y:S01]  /*5b00*/  IMAD.IADD R3, R5, 0x1, R3 ;  /* 0x0000000105037824 */ /* 0x000fe200078e0203 */
[----:B------:R-:W4:Y:S01]  /*5b10*/  LDC R11, c[0x0][0x658] ;  /* 0x00019600ff0b7b82 */ /* 0x000f220000000800 */
[----:B0-----:R-:W-:-:S04]  /*5b20*/  ISETP.NE.U32.AND P0, PT, R24, RZ, PT ;  /* 0x000000ff1800720c */ /* 0x001fc80003f05070 */
[----:B------:R-:W-:-:S03]  /*5b30*/  ISETP.NE.AND.EX P0, PT, R25, RZ, PT, P0 ;  /* 0x000000ff1900720c */ /* 0x000fc60003f05300 */
[----:B------:R-:W0:Y:S01]  /*5b40*/  LDC R9, c[0x0][0x144] ;  /* 0x00005100ff097b82 */ /* 0x000e220000000800 */
[-C--:B-1----:R-:W-:Y:S01]  /*5b50*/  SHF.R.U64 R10, R4, R6.reuse, R3 ;  /* 0x00000006040a7219 */ /* 0x082fe20000001203 */
[----:B---3--:R-:W-:Y:S01]  /*5b60*/  IMAD.MOV R7, RZ, RZ, -R7 ;  /* 0x000000ffff077224 */ /* 0x008fe200078e0a07 */
[----:B------:R-:W-:Y:S01]  /*5b70*/  SHF.R.U32.HI R3, RZ, R6, R3 ;  /* 0x00000006ff037219 */ /* 0x000fe20000011603 */
[----:B------:R-:W-:-:S04]  /*5b80*/  FMUL R6, R0, UR4 ;  /* 0x0000000400067c20 */ /* 0x000fc80008400000 */
[----:B------:R-:W1:Y:S01]  /*5b90*/  LDC R21, c[0x0][0x148] ;  /* 0x00005200ff157b82 */ /* 0x000e620000000800 */
[----:B------:R3:W0:Y:S01]  /*5ba0*/  F2I.U32.TRUNC.NTZ R14, R6 ;  /* 0x00000006000e7305 */ /* 0x000622000020f000 */
[-CC-:B--2---:R-:W-:Y:S02]  /*5bb0*/  SHF.R.U64 R13, R10, R8.reuse, R3.reuse ;  /* 0x000000080a0d7219 */ /* 0x184fe40000001203 */
[----:B------:R-:W-:-:S04]  /*5bc0*/  SHF.R.U32.HI R0, RZ, R8, R3 ;  /* 0x00000008ff007219 */ /* 0x000fc80000011603 */
[----:B------:R-:W2:Y:S01]  /*5bd0*/  LDC R20, c[0x0][0x648] ;  /* 0x00019200ff147b82 */ /* 0x000ea20000000800 */
[-CC-:B----4-:R-:W-:Y:S02]  /*5be0*/  SHF.R.U64 R15, R13, R11.reuse, R0.reuse ;  /* 0x0000000b0d0f7219 */ /* 0x190fe40000001200 */
[----:B------:R-:W-:-:S03]  /*5bf0*/  SHF.R.U32.HI R5, RZ, R11, R0 ;  /* 0x0000000bff057219 */ /* 0x000fc60000011600 */
[----:B------:R-:W-:Y:S02]  /*5c00*/  IMAD.MOV.U32 R4, RZ, RZ, R15 ;  /* 0x000000ffff047224 */ /* 0x000fe400078e000f */
[----:B------:R-:W4:Y:S01]  /*5c10*/  LDC R26, c[0x0][0x638] ;  /* 0x00018e00ff1a7b82 */ /* 0x000f220000000800 */
[----:B0-----:R-:W-:-:S07]  /*5c20*/  IMAD R22, R9, R7, R12 ;  /* 0x0000000709167224 */ /* 0x001fce00078e020c */
[----:B------:R-:W0:Y:S08]  /*5c30*/  LDC R27, c[0x0][0x610] ;  /* 0x00018400ff1b7b82 */ /* 0x000e300000000800 */
[----:B------:R-:W0:Y:S01]  /*5c40*/  LDC R28, c[0x0][0x600] ;  /* 0x00018000ff1c7b82 */ /* 0x000e220000000800 */
[----:B-123--:R-:W-:Y:S05]  /*5c50*/  @!P0 BRA `(.L_x_161) ;  /* 0x0000000000288947 */ /* 0x00efea0003800000 */
[----:B------:R-:W1:Y:S02]  /*5c60*/  LDC R0, c[0x0][0x64c] ;  /* 0x00019300ff007b82 */ /* 0x000e640000000800 */
[----:B-1----:R-:W-:-:S05]  /*5c70*/  IADD3 R3, P0, R15, R0, RZ ;  /* 0x000000000f037210 */ /* 0x002fca0007f1e0ff */
        /* <DEDUP_REMOVED lines=8> */
.L_x_161:
[----:B------:R-:W-:Y:S01]  /*5d00*/  ISETP.NE.AND P0, PT, R2, 0x1, PT ;  /* 0x000000010200780c */ /* 0x000fe20003f05270 */
[----:B------:R-:W-:Y:S01]  /*5d10*/  IMAD.MOV R14, RZ, RZ, -R14 ;  /* 0x000000ffff0e7224 */ /* 0x000fe200078e0a0e */
[----:B------:R-:W-:Y:S02]  /*5d20*/  SHF.R.U64 R0, R4, R20, R5 ;  /* 0x0000001404007219 */ /* 0x000fe40000001205 */
[----:B------:R-:W-:Y:S02]  /*5d30*/  LOP3.LUT R3, R13, R100, RZ, 0xc0, !PT ;  /* 0x000000640d037212 */ /* 0x000fe400078ec0ff */
[----:B------:R-:W-:Y:S01]  /*5d40*/  LOP3.LUT R5, R10, R99, RZ, 0xc0, !PT ;  /* 0x000000630a057212 */ /* 0x000fe200078ec0ff */
[----:B------:R-:W-:Y:S02]  /*5d50*/  IMAD.MOV R4, RZ, RZ, -R0 ;  /* 0x000000ffff047224 */ /* 0x000fe400078e0a00 */
[----:B------:R-:W-:Y:S02]  /*5d60*/  IMAD R3, R96, R0, R3 ;  /* 0x0000000060037224 */ /* 0x000fe400078e0203 */
[----:B----4-:R-:W-:-:S02]  /*5d70*/  IMAD R0, R4, R26, R15 ;  /* 0x0000001a04007224 */ /* 0x010fc400078e020f */
[----:B------:R-:W-:Y:S02]  /*5d80*/  @P0 IMAD R22, R21, R14, R18 ;  /* 0x0000000e15160224 */ /* 0x000fe400078e0212 */
[----:B------:R-:W-:Y:S02]  /*5d90*/  IMAD.MOV.U32 R4, RZ, RZ, 0x1 ;  /* 0x00000001ff047424 */ /* 0x000fe400078e00ff */
[----:B0-----:R-:W-:Y:S02]  /*5da0*/  IMAD R22, R3, R27, R22 ;  /* 0x0000001b03167224 */ /* 0x001fe400078e0216 */
[----:B------:R-:W-:Y:S01]  /*5db0*/  IMAD R3, R0, R28, R5 ;  /* 0x0000001c00037224 */ /* 0x000fe200078e0205 */
[----:B------:R-:W-:-:S04]  /*5dc0*/  PRMT R0, R4, 0x7610, R0 ;  /* 0x0000761004007816 */ /* 0x000fc80000000000 */
[----:B------:R-:W-:Y:S02]  /*5dd0*/  SEL R18, R3, R22, !P0 ;  /* 0x0000001603127207 */ /* 0x000fe40004000000 */
[----:B------:R-:W-:-:S07]  /*5de0*/  SEL R22, R22, R3, !P0 ;  /* 0x0000000316167207 */ /* 0x000fce0004000000 */
.L_x_159:
[----:B------:R-:W-:Y:S01]  /*5df0*/  LOP3.LUT P0, RZ, R0, 0xff, RZ, 0xc0, !PT ;  /* 0x000000ff00ff7812 */ /* 0x000fe2000780c0ff */
[----:B------:R-:W-:Y:S01]  /*5e00*/  UIMAD.WIDE.U32 UR4, UR38, -0x55555555, URZ ;  /* 0xaaaaaaab260478a5 */ /* 0x000fe2000f8e003f */
[----:B------:R-:W-:-:S03]  /*5e10*/  LOP3.LUT R103, R103, 0x1, RZ, 0x3c, !PT ;  /* 0x0000000167677812 */ /* 0x000fc600078e3cff */
[----:B------:R-:W-:-:S04]  /*5e20*/  USHF.R.U32.HI UR4, URZ, 0x1, UR5 ;  /* 0x000000013f047899 */ /* 0x000fc80008011605 */
[----:B------:R-:W-:-:S04]  /*5e30*/  UIMAD UR38, UR4, -0x3, UR38 ;  /* 0xfffffffd042678a4 */ /* 0x000fc8000f8e0226 */
[----:B------:R-:W-:Y:S08]  /*5e40*/  @P0 BRA `(.L_x_162) ;  /* 0xffffffb400ac0947 */ /* 0x000ff0000383ffff */
[----:B------:R-:W-:Y:S05]  /*5e50*/  EXIT ;  /* 0x000000000000794d */ /* 0x000fea0003800000 */
.L_x_13:
[----:B------:R-:W-:-:S08]  /*5e60*/  ISETP.NE.AND P0, PT, R14, RZ, PT ;  /* 0x000000ff0e00720c */ /* 0x000fd00003f05270 */
[----:B0-----:R-:W0:-:S00]  /*5e70*/  USETMAXREG.DEALLOC.CTAPOOL 0x28 ;  /* 0x00000028000079c8 */ /* 0x001e0000080e0500 */
[----:B------:R-:W-:Y:S05]  /*5e80*/  @P0 EXIT ;  /* 0x000000000000094d */ /* 0x000fea0003800000 */
[----:B0-----:R-:W-:Y:S01]  /*5e90*/  LOP3.LUT P0, RZ, R3, 0xff, RZ, 0xc0, !PT ;  /* 0x000000ff03ff7812 */ /* 0x001fe2000780c0ff */
[----:B------:R-:W-:Y:S02]  /*5ea0*/  IMAD.MOV.U32 R3, RZ, RZ, 0x1 ;  /* 0x00000001ff037424 */ /* 0x000fe400078e00ff */
[----:B------:R-:W-:-:S10]  /*5eb0*/  IMAD.MOV.U32 R8, RZ, RZ, RZ ;  /* 0x000000ffff087224 */ /* 0x000fd400078e00ff */
[----:B------:R-:W-:Y:S05]  /*5ec0*/  @!P0 BRA `(.L_x_163) ;  /* 0x0000000c003c8947 */ /* 0x000fea0003800000 */
[----:B------:R-:W-:Y:S01]  /*5ed0*/  LOP3.LUT P0, RZ, R4, 0x1f, RZ, 0xc0, !PT ;  /* 0x0000001f04ff7812 */ /* 0x000fe2000780c0ff */
[----:B------:R-:W-:Y:S01]  /*5ee0*/  ULDC UR5, c[0x0][0x658] ;  /* 0x0001960000057ab9 */ /* 0x000fe20000000800 */
[----:B------:R-:W-:Y:S01]  /*5ef0*/  UMOV UR6, 0xffffffff ;  /* 0xffffffff00067882 */ /* 0x000fe20000000000 */
[----:B------:R-:W-:Y:S01]  /*5f00*/  BSSY B0, `(.L_x_163) ;  /* 0x00000cb000007945 */ /* 0x000fe20003800000 */
[----:B------:R-:W-:Y:S01]  /*5f10*/  USHF.L.U32 UR6, UR6, UR5, URZ ;  /* 0x0000000506067299 */ /* 0x000fe2000800063f */
[C---:B------:R-:W-:Y:S01]  /*5f20*/  ISETP.NE.AND P2, PT, R5.reuse, RZ, PT ;  /* 0x000000ff0500720c */ /* 0x040fe20003f45270 */
[----:B------:R-:W-:Y:S01]  /*5f30*/  UMOV UR7, 0x1 ;  /* 0x0000000100077882 */ /* 0x000fe20000000000 */
[----:B------:R-:W-:Y:S01]  /*5f40*/  ISETP.NE.OR P0, PT, R5, RZ, !P0 ;  /* 0x000000ff0500720c */ /* 0x000fe20004705670 */
[----:B------:R-:W-:Y:S01]  /*5f50*/  IMAD.MOV.U32 R10, RZ, RZ, 0x1 ;  /* 0x00000001ff0a7424 */ /* 0x000fe200078e00ff */
[----:B------:R-:W-:Y:S01]  /*5f60*/  LOP3.LUT R9, R23, 0x2, RZ, 0xfc, !PT ;  /* 0x0000000217097812 */ /* 0x000fe200078efcff */
[----:B------:R-:W-:Y:S01]  /*5f70*/  IMAD.MOV.U32 R3, RZ, RZ, 0x1 ;  /* 0x00000001ff037424 */ /* 0x000fe200078e00ff */
[----:B------:R-:W-:Y:S01]  /*5f80*/  ULDC UR4, c[0x0][0x600] ;  /* 0x0001800000047ab9 */ /* 0x000fe20000000800 */
[----:B------:R-:W-:Y:S01]  /*5f90*/  IMAD.MOV.U32 R8, RZ, RZ, RZ ;  /* 0x000000ffff087224 */ /* 0x000fe200078e00ff */
[----:B------:R-:W-:-:S02]  /*5fa0*/  USHF.L.U32 UR13, UR7, UR5, URZ ;  /* 0x00000005070d7299 */ /* 0x000fc4000800063f */
[----:B------:R-:W-:Y:S02]  /*5fb0*/  UIADD3 UR21, UR40, 0x1, URZ ;  /* 0x0000000128157890 */ /* 0x000fe4000fffe03f */
[----:B------:R-:W-:Y:S02]  /*5fc0*/  UIADD3 UR4, UR4, -0x1, URZ ;  /* 0xffffffff04047890 */ /* 0x000fe4000fffe03f */
[----:B------:R-:W-:Y:S01]  /*5fd0*/  ULOP3.LUT UR5, URZ, UR6, URZ, 0x33, !UPT ;  /* 0x000000063f057292 */ /* 0x000fe2000f8e333f */
[----:B------:R-:W-:-:S11]  /*5fe0*/  ULDC.64 UR22, c[0x0][0x198] ;  /* 0x0000660000167ab9 */ /* 0x000fd60000000a00 */
.L_x_175:
[----:B------:R-:W-:-:S03]  /*5ff0*/  UMOV UR6, 0xffffffff ;  /* 0xffffffff00067882 */ /* 0x000fc60000000000 */
[----:B------:R-:W-:Y:S05]  /*6000*/  BRA.DIV UR6, `(.L_x_164) ;  /* 0x0000000e06e47947 */ /* 0x000fea000b800000 */
[----:B------:R-:W-:-:S13]  /*6010*/  ELECT P6, URZ, PT ;  /* 0x00000000003f782f */ /* 0x000fda00038c0000 */
.L_x_187:
[----:B------:R-:W0:Y:S01]  /*6020*/  LDC R4, c[0x0][0x28c] ;  /* 0x0000a300ff047b82 */ /* 0x000e220000000800 */
[----:B------:R-:W-:Y:S01]  /*6030*/  BSSY B1, `(.L_x_165) ;  /* 0x0000043000017945 */ /* 0x000fe20003800000 */
[----:B0-----:R-:W-:-:S13]  /*6040*/  ISETP.LT.OR P6, PT, R4, 0x1, !P6 ;  /* 0x000000010400780c */ /* 0x001fda00077c1670 */
[----:B------:R-:W-:Y:S05]  /*6050*/  @P6 BRA `(.L_x_166) ;  /* 0x0000000400006947 */ /* 0x000fea0003800000 */
[----:B------:R-:W-:Y:S02]  /*6060*/  IMAD.SHL.U32 R22, R22, 0x40, RZ ;  /* 0x0000004016167824 */ /* 0x000fe400078e00ff */
[----:B------:R-:W-:Y:S02]  /*6070*/  IMAD.SHL.U32 R18, R18, 0x80, RZ ;  /* 0x0000008012127824 */ /* 0x000fe400078e00ff */
[----:B------:R-:W-:Y:S02]  /*6080*/  IMAD.MOV.U32 R13, RZ, RZ, RZ ;  /* 0x000000ffff0d7224 */ /* 0x000fe400078e00ff */
[----:B------:R-:W-:Y:S02]  /*6090*/  IMAD.U32 R14, RZ, RZ, UR21 ;  /* 0x00000015ff0e7e24 */ /* 0x000fe4000f8e00ff */
[----:B------:R-:W-:Y:S02]  /*60a0*/  IMAD.MOV.U32 R4, RZ, RZ, R3 ;  /* 0x000000ffff047224 */ /* 0x000fe400078e0003 */
[----:B------:R-:W-:-:S07]  /*60b0*/  IMAD.MOV.U32 R5, RZ, RZ, R8 ;  /* 0x000000ffff057224 */ /* 0x000fce00078e0008 */
.L_x_170:
[----:B------:R-:W0:Y:S01]  /*60c0*/  S2R R7, SR_CgaCtaId ;  /* 0x0000000000077919 */ /* 0x000e220000008800 */
[----:B------:R-:W-:-:S04]  /*60d0*/  MOV R6, 0x400 ;  /* 0x0000040000067802 */ /* 0x000fc80000000f00 */
[----:B0-----:R-:W-:Y:S02]  /*60e0*/  LEA R12, R7, R6, 0x18 ;  /* 0x00000006070c7211 */ /* 0x001fe400078ec0ff */
[----:B------:R-:W-:Y:S01]  /*60f0*/  SHF.L.U32 R6, R4, 0x1f, RZ ;  /* 0x0000001f04067819 */ /* 0x000fe200000006ff */
[----:B------:R-:W0:Y:S02]  /*6100*/  @!P2 LDC R7, c[0x0][0x500] ;  /* 0x00014000ff07ab82 */ /* 0x000e240000000800 */
[----:B------:R-:W-:-:S04]  /*6110*/  IMAD R11, R5, 0x8, R12 ;  /* 0x00000008050b7824 */ /* 0x000fc800078e020c */
[----:B------:R-:W1:Y:S02]  /*6120*/  SYNCS.PHASECHK.TRANS64.TRYWAIT P1, [R11+URZ+0x18], R6 ;  /* 0x000018060b0075a7 */ /* 0x000e64000802017f */
[----:B-1----:R-:W-:Y:S05]  /*6130*/  @!P1 BRA `(.L_x_167) ;  /* 0x0000000c00b89947 */ /* 0x002fea0003800000 */
.L_x_188:
[----:B-1----:R-:W-:Y:S01]  /*6140*/  PRMT R6, R9, 0x9910, RZ ;  /* 0x0000991009067816 */ /* 0x002fe200000000ff */
[----:B0-----:R0:W-:Y:S03]  /*6150*/  @!P2 SYNCS.ARRIVE.TRANS64 RZ, [R11+URZ], R7 ;  /* 0x000000070bffa9a7 */ /* 0x0011e6000800003f */
[----:B------:R-:W-:-:S13]  /*6160*/  ISETP.NE.AND P1, PT, R6, 0x2, PT ;  /* 0x000000020600780c */ /* 0x000fda0003f25270 */
[----:B0-----:R-:W-:Y:S05]  /*6170*/  @P1 BRA `(.L_x_168) ;  /* 0x0000000000041947 */ /* 0x001fea0003800000 */
[----:B------:R-:W-:Y:S01]  /*6180*/  BPT.TRAP 0x1 ;  /* 0x000000040000795c */ /* 0x000fe20000300000 */
.L_x_168:
[----:B------:R-:W-:Y:S05]  /*6190*/  @P0 BRA `(.L_x_169) ;  /* 0x0000000000040947 */ /* 0x000fea0003800000 */
[----:B------:R-:W-:Y:S01]  /*61a0*/  BPT.TRAP 0x1 ;  /* 0x000000040000795c */ /* 0x000fe20000300000 */
.L_x_169:
[--C-:B------:R-:W-:Y:S01]  /*61b0*/  IMAD R6, R5, 0x4000, R12.reuse ;  /* 0x0000400005067824 */ /* 0x100fe200078e020c */
[----:B------:R-:W-:Y:S01]  /*61c0*/  R2UR UR34, R13 ;  /* 0x000000000d2272ca */ /* 0x000fe200000e0000 */
[----:B------:R-:W-:Y:S01]  /*61d0*/  IMAD R12, R5, 0x8000, R12 ;  /* 0x00008000050c7824 */ /* 0x000fe200078e020c */
[----:B------:R-:W-:Y:S01]  /*61e0*/  R2UR UR33, R11 ;  /* 0x000000000b2172ca */ /* 0x000fe200000e0000 */
[----:B------:R-:W-:Y:S01]  /*61f0*/  VIADD R14, R14, 0xffffffff ;  /* 0xffffffff0e0e7836 */ /* 0x000fe20000000000 */
[----:B------:R-:W-:Y:S01]  /*6200*/  R2UR UR24, R6 ;  /* 0x00000000061872ca */ /* 0x000fe200000e0000 */
[----:B------:R-:W-:Y:S01]  /*6210*/  UIADD3 UR6, UP0, UR22, 0xf0, URZ ;  /* 0x000000f016067890 */ /* 0x000fe2000ff1e03f */
[----:B------:R-:W-:Y:S01]  /*6220*/  R2UR UR8, R12 ;  /* 0x000000000c0872ca */ /* 0x000fe200000e0000 */
[----:B------:R-:W-:Y:S01]  /*6230*/  UIADD3 UR30, UP1, UR22, 0x1f0, URZ ;  /* 0x000001f0161e7890 */ /* 0x000fe2000ff3e03f */
[----:B------:R-:W-:Y:S01]  /*6240*/  R2UR UR36, R19 ;  /* 0x00000000132472ca */ /* 0x000fe200000e0000 */
[----:B------:R-:W-:Y:S01]  /*6250*/  UIADD3.X UR7, URZ, UR23, URZ, UP0, !UPT ;  /* 0x000000173f077290 */ /* 0x000fe200087fe43f */
[----:B------:R-:W-:Y:S01]  /*6260*/  R2UR UR35, R22 ;  /* 0x00000000162372ca */ /* 0x000fe200000e0000 */
[----:B------:R-:W-:Y:S01]  /*6270*/  UIADD3.X UR31, URZ, UR23, URZ, UP1, !UPT ;  /* 0x000000173f1f7290 */ /* 0x000fe20008ffe43f */
[----:B------:R-:W-:Y:S01]  /*6280*/  R2UR UR19, R18 ;  /* 0x00000000121372ca */ /* 0x000fe200000e0000 */
[----:B------:R-:W-:Y:S01]  /*6290*/  UIADD3 UR26, UR34, 0x20, URZ ;  /* 0x00000020221a7890 */ /* 0x000fe2000fffe03f */
[----:B------:R-:W-:Y:S01]  /*62a0*/  ISETP.GT.AND P3, PT, R14, 0x1, PT ;  /* 0x000000010e00780c */ /* 0x000fe20003f64270 */
[----:B------:R-:W-:Y:S01]  /*62b0*/  VIADD R5, R5, 0x1 ;  /* 0x0000000105057836 */ /* 0x000fe20000000000 */
[----:B------:R-:W-:Y:S01]  /*62c0*/  UMOV UR14, 0x0 ;  /* 0x00000000000e7882 */ /* 0x000fe20000000000 */
[----:B------:R-:W-:Y:S01]  /*62d0*/  UIADD3 UR32, UR24, 0x100, URZ ;  /* 0x0000010018207890 */ /* 0x000fe2000fffe03f */
[----:B------:R-:W-:Y:S01]  /*62e0*/  VIADD R13, R13, 0x40 ;  /* 0x000000400d0d7836 */ /* 0x000fe20000000000 */
[----:B------:R-:W-:Y:S01]  /*62f0*/  UIADD3 UR24, UR24, 0x2100, URZ ;  /* 0x0000210018187890 */ /* 0x000fe2000fffe03f */
[----:B------:R-:W-:Y:S01]  /*6300*/  ISETP.NE.AND P1, PT, R5, 0x3, PT ;  /* 0x000000030500780c */ /* 0x000fe20003f25270 */
[----:B------:R-:W-:-:S02]  /*6310*/  UIADD3 UR16, UR8, 0xc100, URZ ;  /* 0x0000c10008107890 */ /* 0x000fc4000fffe03f */
[----:B------:R-:W-:Y:S01]  /*6320*/  UIADD3 UR8, UR8, 0x10100, URZ ;  /* 0x0001010008087890 */ /* 0x000fe2000fffe03f */
[----:B------:R-:W-:Y:S01]  /*6330*/  SEL R7, RZ, 0x1, P1 ;  /* 0x00000001ff077807 */ /* 0x000fe20000800000 */
[----:B------:R-:W-:Y:S01]  /*6340*/  UMOV UR15, 0x10000000 ;  /* 0x10000000000f7882 */ /* 0x000fe20000000000 */
[----:B------:R-:W-:Y:S01]  /*6350*/  UMOV UR25, UR33 ;  /* 0x0000002100197c82 */ /* 0x000fe20008000000 */
[----:B------:R-:W-:Y:S01]  /*6360*/  UMOV UR28, UR36 ;  /* 0x00000024001c7c82 */ /* 0x000fe20008000000 */
[----:B------:R-:W-:Y:S01]  /*6370*/  UMOV UR27, UR35 ;  /* 0x00000023001b7c82 */ /* 0x000fe20008000000 */
[----:B------:R-:W-:Y:S01]  /*6380*/  UMOV UR17, UR33 ;  /* 0x0000002100117c82 */ /* 0x000fe20008000000 */
[----:B------:R-:W-:Y:S01]  /*6390*/  UMOV UR18, UR34 ;  /* 0x0000002200127c82 */ /* 0x000fe20008000000 */
[----:B------:R-:W-:Y:S01]  /*63a0*/  UMOV UR20, UR36 ;  /* 0x0000002400147c82 */ /* 0x000fe20008000000 */
[----:B------:R0:W-:Y:S01]  /*63b0*/  UTMALDG.3D [UR32], [UR6], desc[UR14] ;  /* 0x00000e20060075b4 */ /* 0x0001e20008011000 */
[----:B------:R-:W-:Y:S01]  /*63c0*/  UMOV UR9, UR33 ;  /* 0x0000002100097c82 */ /* 0x000fe20008000000 */
[----:B------:R-:W-:Y:S01]  /*63d0*/  UMOV UR11, UR19 ;  /* 0x00000013000b7c82 */ /* 0x000fe20008000000 */
[----:B------:R-:W-:Y:S01]  /*63e0*/  UMOV UR12, UR36 ;  /* 0x00000024000c7c82 */ /* 0x000fe20008000000 */
[----:B------:R-:W-:Y:S01]  /*63f0*/  UMOV UR10, UR26 ;  /* 0x0000001a000a7c82 */ /* 0x000fe20008000000 */
[----:B------:R-:W-:-:S02]  /*6400*/  LOP3.LUT R4, R4, R7, RZ, 0x3c, !PT ;  /* 0x0000000704047212 */ /* 0x000fc400078e3cff */
[----:B------:R-:W-:Y:S01]  /*6410*/  SEL R5, R5, RZ, P1 ;  /* 0x000000ff05057207 */ /* 0x000fe20000800000 */
[----:B------:R0:W-:Y:S01]  /*6420*/  UTMALDG.3D [UR24], [UR6], desc[UR14] ;  /* 0x00000e18060075b4 */ /* 0x0001e20008011000 */
[----:B------:R0:W-:Y:S01]  /*6430*/  UTMALDG.3D [UR16], [UR30], desc[UR14] ;  /* 0x00000e101e0075b4 */ /* 0x0001e20008011000 */
[----:B------:R0:W-:Y:S02]  /*6440*/  UTMALDG.3D [UR8], [UR30], desc[UR14] ;  /* 0x00000e081e0075b4 */ /* 0x0001e40008011000 */
[----:B0-----:R-:W-:Y:S05]  /*6450*/  @P3 BRA `(.L_x_170) ;  /* 0xfffffffc00183947 */ /* 0x001fea000383ffff */
.L_x_166:
[----:B------:R-:W-:Y:S05]  /*6460*/  BSYNC B1 ;  /* 0x0000000000017941 */ /* 0x000fea0003800000 */
.L_x_165:
[----:B------:R-:W2:Y:S01]  /*6470*/  LDL.64 R20, [R1] ;  /* 0x0000000001147983 */ /* 0x000ea20000100a00 */
[----:B------:R-:W-:Y:S01]  /*6480*/  LOP3.LUT P4, RZ, R10, 0xff, RZ, 0xc0, !PT ;  /* 0x000000ff0aff7812 */ /* 0x000fe2000788c0ff */
[----:B------:R-:W-:Y:S01]  /*6490*/  VIADD R7, R8, UR40 ;  /* 0x0000002808077c36 */ /* 0x000fe20008000000 */
[----:B------:R-:W-:Y:S01]  /*64a0*/  ULDC.64 UR6, c[0x0][0x650] ;  /* 0x0001940000067ab9 */ /* 0x000fe20000000a00 */
[----:B------:R-:W-:Y:S01]  /*64b0*/  IMAD.U32 R8, RZ, RZ, UR40 ;  /* 0x00000028ff087e24 */ /* 0x000fe2000f8e00ff */
[----:B------:R-:W-:Y:S01]  /*64c0*/  UISETP.GE.U32.AND UP0, UPT, UR40, 0x3, UPT ;  /* 0x000000032800788c */ /* 0x000fe2000bf06070 */
[----:B------:R-:W-:Y:S01]  /*64d0*/  BSSY B1, `(.L_x_171) ;  /* 0x000006b000017945 */ /* 0x000fe20003800000 */
[----:B------:R-:W-:Y:S01]  /*64e0*/  ISETP.GT.U32.AND P1, PT, R7, 0x2, PT ;  /* 0x000000020700780c */ /* 0x000fe20003f24070 */
[----:B------:R-:W-:Y:S01]  /*64f0*/  IMAD.MOV.U32 R22, RZ, RZ, -0x1 ;  /* 0xffffffffff167424 */ /* 0x000fe200078e00ff */
[----:B------:R-:W-:Y:S01]  /*6500*/  PRMT R10, RZ, 0x7610, R10 ;  /* 0x00007610ff0a7816 */ /* 0x000fe2000000000a */
[----:B------:R-:W-:Y:S01]  /*6510*/  IMAD.MOV.U32 R18, RZ, RZ, -0x1 ;  /* 0xffffffffff127424 */ /* 0x000fe200078e00ff */
[----:B------:R-:W-:Y:S01]  /*6520*/  ISETP.LT.U32.AND P1, PT, R8, 0x3, P1 ;  /* 0x000000030800780c */ /* 0x000fe20000f21070 */
[----:B------:R-:W-:Y:S01]  /*6530*/  IMAD.MOV.U32 R19, RZ, RZ, -0x1 ;  /* 0xffffffffff137424 */ /* 0x000fe200078e00ff */
[----:B------:R-:W-:Y:S01]  /*6540*/  PLOP3.LUT P3, PT, PT, PT, UP0, 0x80, 0x0 ;  /* 0x000000000000781c */ /* 0x000fe20003f6f008 */
[----:B------:R-:W0:Y:S01]  /*6550*/  @P4 S2R R5, SR_CgaCtaId ;  /* 0x0000000000054919 */ /* 0x000e220000008800 */
[----:B------:R-:W-:-:S04]  /*6560*/  @P4 MOV R4, 0x400 ;  /* 0x0000040000044802 */ /* 0x000fc80000000f00 */
[----:B0-----:R-:W-:Y:S01]  /*6570*/  @P4 LEA R6, R5, R4, 0x18 ;  /* 0x0000000405064211 */ /* 0x001fe200078ec0ff */
[----:B------:R-:W-:Y:S01]  /*6580*/  IMAD.WIDE.U32 R4, R7, -0x55555555, RZ ;  /* 0xaaaaaaab07047825 */ /* 0x000fe200078e00ff */
[----:B------:R-:W-:Y:S02]  /*6590*/  SEL R4, RZ, 0x1, !P1 ;  /* 0x00000001ff047807 */ /* 0x000fe40004800000 */
[----:B------:R0:W-:Y:S02]  /*65a0*/  @P4 SYNCS.ARRIVE.TRANS64.A1T0 RZ, [R6+URZ+0x68], RZ ;  /* 0x000068ff06ff49a7 */ /* 0x0001e4000810003f */
[----:B------:R-:W-:Y:S02]  /*65b0*/  LOP3.LUT R3, R3, R4, RZ, 0x3c, !PT ;  /* 0x0000000403037212 */ /* 0x000fe400078e3cff */
[----:B------:R-:W-:Y:S02]  /*65c0*/  PRMT R4, RZ, 0x7610, R4 ;  /* 0x00007610ff047816 */ /* 0x000fe40000000004 */
[----:B0-----:R-:W-:-:S04]  /*65d0*/  SHF.R.U32.HI R6, RZ, 0x1, R5 ;  /* 0x00000001ff067819 */ /* 0x001fc80000011605 */
[----:B------:R-:W-:Y:S01]  /*65e0*/  @P3 LOP3.LUT R3, R3, 0x1, R6, 0x78, !PT ;  /* 0x0000000103033812 */ /* 0x000fe200078e7806 */
[----:B------:R-:W-:Y:S01]  /*65f0*/  IMAD R8, R6, -0x3, R7 ;  /* 0xfffffffd06087824 */ /* 0x000fe200078e0207 */
[----:B--2---:R-:W-:-:S04]  /*6600*/  IADD3 R16, P4, R16, R20, RZ ;  /* 0x0000001410107210 */ /* 0x004fc80007f9e0ff */
[----:B------:R-:W-:Y:S01]  /*6610*/  ISETP.GE.U32.AND P1, PT, R16, UR6, PT ;  /* 0x0000000610007c0c */ /* 0x000fe2000bf26070 */
[----:B------:R-:W-:-:S05]  /*6620*/  IMAD.X R17, R17, 0x1, R0, P4 ;  /* 0x0000000111117824 */ /* 0x000fca00020e0600 */
[----:B------:R-:W-:-:S13]  /*6630*/  ISETP.GE.U32.AND.EX P1, PT, R17, UR7, PT, P1 ;  /* 0x0000000711007c0c */ /* 0x000fda000bf26110 */
[----:B------:R-:W-:Y:S05]  /*6640*/  @P1 BRA `(.L_x_172) ;  /* 0x00000004004c1947 */ /* 0x000fea0003800000 */
[----:B------:R-:W0:Y:S01]  /*6650*/  S2R R12, SR_CTAID.X ;  /* 0x00000000000c7919 */ /* 0x000e220000002500 */
[----:B------:R-:W-:Y:S01]  /*6660*/  ULDC.64 UR6, c[0x0][0x628] ;  /* 0x00018a0000067ab9 */ /* 0x000fe20000000a00 */
[----:B------:R-:W1:Y:S01]  /*6670*/  LDC R13, c[0x0][0x144] ;  /* 0x00005100ff0d7b82 */ /* 0x000e620000000800 */
[----:B------:R-:W-:Y:S01]  /*6680*/  ISETP.NE.U32.AND P1, PT, RZ, UR6, PT ;  /* 0x00000006ff007c0c */ /* 0x000fe2000bf25070 */
[----:B------:R-:W2:Y:S01]  /*6690*/  S2R R11, SR_CTAID.Y ;  /* 0x00000000000b7919 */ /* 0x000ea20000002600 */
[----:B------:R-:W-:Y:S01]  /*66a0*/  ULDC UR8, c[0x0][0x150] ;  /* 0x0000540000087ab9 */ /* 0x000fe20000000800 */
[----:B------:R-:W-:Y:S01]  /*66b0*/  ULDC UR9, c[0x0][0x630] ;  /* 0x00018c0000097ab9 */ /* 0x000fe20000000800 */
[----:B------:R-:W-:Y:S01]  /*66c0*/  ISETP.NE.AND.EX P1, PT, RZ, UR7, PT, P1 ;  /* 0x00000007ff007c0c */ /* 0x000fe2000bf25310 */
[----:B------:R-:W-:Y:S01]  /*66d0*/  IMAD.MOV.U32 R4, RZ, RZ, R16 ;  /* 0x000000ffff047224 */ /* 0x000fe200078e0010 */
[----:B0-----:R-:W-:-:S05]  /*66e0*/  I2FP.F32.U32 R5, R12 ;  /* 0x0000000c00057245 */ /* 0x001fca0000201000 */
[----:B------:R-:W-:Y:S01]  /*66f0*/  FMUL R14, R5, UR8 ;  /* 0x00000008050e7c20 */ /* 0x000fe20008400000 */
[----:B------:R-:W-:-:S05]  /*6700*/  IMAD.MOV.U32 R5, RZ, RZ, R17 ;  /* 0x000000ffff057224 */ /* 0x000fca00078e0011 */
[----:B--2---:R-:W-:Y:S05]  /*6710*/  @!P1 BRA `(.L_x_173) ;  /* 0x0000000000289947 */ /* 0x004fea0003800000 */
[----:B------:R-:W-:Y:S02]  /*6720*/  ULDC UR8, c[0x0][0x634] ;  /* 0x00018d0000087ab9 */ /* 0x000fe40000000800 */
[----:B------:R-:W-:-:S05]  /*6730*/  IADD3 R5, P1, R16, UR8, RZ ;  /* 0x0000000810057c10 */ /* 0x000fca000ff3e0ff */
[----:B------:R-:W-:-:S04]  /*6740*/  IMAD.X R15, RZ, RZ, R17, P1 ;  /* 0x000000ffff0f7224 */ /* 0x000fc800008e0611 */
[----:B------:R-:W-:-:S04]  /*6750*/  IMAD.WIDE.U32 R6, R15, UR6, RZ ;  /* 0x000000060f067c25 */ /* 0x000fc8000f8e00ff */
[----:B------:R-:W-:-:S04]  /*6760*/  IMAD.WIDE.U32 R6, P1, R5, UR7, R6 ;  /* 0x0000000705067c25 */ /* 0x000fc8000f820006 */
[----:B------:R-:W-:-:S04]  /*6770*/  IMAD.WIDE.U32 R4, R5, UR6, RZ ;  /* 0x0000000605047c25 */ /* 0x000fc8000f8e00ff */
[----:B------:R-:W-:Y:S01]  /*6780*/  IMAD.MOV.U32 R4, RZ, RZ, R7 ;  /* 0x000000ffff047224 */ /* 0x000fe200078e0007 */
[----:B------:R-:W-:Y:S01]  /*6790*/  IADD3 RZ, P3, R5, R6, RZ ;  /* 0x0000000605ff7210 */ /* 0x000fe20007f7e0ff */
[----:B------:R-:W-:-:S04]  /*67a0*/  IMAD.X R5, RZ, RZ, RZ, P1 ;  /* 0x000000ffff057224 */ /* 0x000fc800008e06ff */
[----:B------:R-:W-:-:S08]  /*67b0*/  IMAD.WIDE.U32.X R4, R15, UR7, R4, P3 ;  /* 0x000000070f047c25 */ /* 0x000fd000098e0404 */
.L_x_173:
[--C-:B------:R-:W-:Y:S01]  /*67c0*/  SHF.R.U64 R19, R4, UR9, R5.reuse ;  /* 0x0000000904137c19 */ /* 0x100fe20008001205 */
[----:B------:R-:W0:Y:S01]  /*67d0*/  F2I.U32.TRUNC.NTZ R14, R14 ;  /* 0x0000000e000e7305 */ /* 0x000e22000020f000 */
[----:B------:R-:W-:Y:S01]  /*67e0*/  SHF.R.U32.HI R4, RZ, UR9, R5 ;  /* 0x00000009ff047c19 */ /* 0x000fe20008011605 */
[----:B------:R-:W-:Y:S01]  /*67f0*/  ULDC.64 UR6, c[0x0][0x620] ;  /* 0x0001880000067ab9 */ /* 0x000fe20000000a00 */
[----:B------:R-:W-:Y:S01]  /*6800*/  IADD3 R7, P1, RZ, -R19, RZ ;  /* 0x80000013ff077210 */ /* 0x000fe20007f3e0ff */
[----:B------:R-:W-:Y:S01]  /*6810*/  ULDC.64 UR8, c[0x0][0x640] ;  /* 0x0001900000087ab9 */ /* 0x000fe20000000a00 */
[----:B------:R-:W2:Y:S03]  /*6820*/  LDC R18, c[0x0][0x148] ;  /* 0x00005200ff127b82 */ /* 0x000ea60000000800 */
[----:B------:R-:W-:Y:S01]  /*6830*/  IMAD.X R4, RZ, RZ, ~R4, P1 ;  /* 0x000000ffff047224 */ /* 0x000fe200008e0e04 */
[----:B------:R-:W-:-:S03]  /*6840*/  ISETP.NE.U32.AND P1, PT, RZ, UR8, PT ;  /* 0x00000008ff007c0c */ /* 0x000fc6000bf25070 */
[----:B------:R-:W-:Y:S01]  /*6850*/  IMAD R6, R4, UR6, RZ ;  /* 0x0000000604067c24 */ /* 0x000fe2000f8e02ff */
[----:B------:R-:W-:Y:S01]  /*6860*/  ISETP.NE.AND.EX P1, PT, RZ, UR9, PT, P1 ;  /* 0x00000009ff007c0c */ /* 0x000fe2000bf25310 */
[----:B------:R-:W-:Y:S01]  /*6870*/  IMAD.WIDE.U32 R4, R7, UR6, R16 ;  /* 0x0000000607047c25 */ /* 0x000fe2000f8e0010 */
[----:B------:R-:W-:-:S03]  /*6880*/  ULDC UR6, c[0x0][0x618] ;  /* 0x0001860000067ab9 */ /* 0x000fc60000000800 */
[----:B------:R-:W-:Y:S01]  /*6890*/  IMAD R7, R7, UR7, R6 ;  /* 0x0000000707077c24 */ /* 0x000fe2000f8e0206 */
[----:B------:R-:W-:Y:S01]  /*68a0*/  ULDC UR7, c[0x0][0x154] ;  /* 0x0000550000077ab9 */ /* 0x000fe20000000800 */
[----:B0-----:R-:W-:Y:S02]  /*68b0*/  IMAD.MOV R6, RZ, RZ, -R14 ;  /* 0x000000ffff067224 */ /* 0x001fe400078e0a0e */
[----:B------:R-:W-:Y:S02]  /*68c0*/  IMAD.IADD R5, R5, 0x1, R7 ;  /* 0x0000000105057824 */ /* 0x000fe400078e0207 */
[----:B-1----:R-:W-:Y:S01]  /*68d0*/  IMAD R12, R13, R6, R12 ;  /* 0x000000060d0c7224 */ /* 0x002fe200078e020c */
[----:B------:R-:W-:Y:S02]  /*68e0*/  I2FP.F32.U32 R6, R11 ;  /* 0x0000000b00067245 */ /* 0x000fe40000201000 */
[--C-:B------:R-:W-:Y:S02]  /*68f0*/  SHF.R.U64 R13, R4, UR6, R5.reuse ;  /* 0x00000006040d7c19 */ /* 0x100fe40008001205 */
[----:B------:R-:W-:Y:S01]  /*6900*/  SHF.R.U32.HI R4, RZ, UR6, R5 ;  /* 0x00000006ff047c19 */ /* 0x000fe20008011605 */
[----:B------:R-:W-:Y:S01]  /*6910*/  FMUL R6, R6, UR7 ;  /* 0x0000000706067c20 */ /* 0x000fe20008400000 */
[----:B------:R-:W-:-:S02]  /*6920*/  ULDC UR6, c[0x0][0x608] ;  /* 0x0001820000067ab9 */ /* 0x000fc40000000800 */
[--C-:B------:R-:W-:Y:S01]  /*6930*/  SHF.R.U64 R15, R13, UR6, R4.reuse ;  /* 0x000000060d0f7c19 */ /* 0x100fe20008001204 */
[----:B------:R0:W1:Y:S01]  /*6940*/  F2I.U32.TRUNC.NTZ R20, R6 ;  /* 0x0000000600147305 */ /* 0x000062000020f000 */
[----:B------:R-:W-:Y:S01]  /*6950*/  SHF.R.U32.HI R4, RZ, UR6, R4 ;  /* 0x00000006ff047c19 */ /* 0x000fe20008011604 */
[----:B------:R-:W-:-:S03]  /*6960*/  ULDC UR6, c[0x0][0x658] ;  /* 0x0001960000067ab9 */ /* 0x000fc60000000800 */
[--C-:B------:R-:W-:Y:S02]  /*6970*/  SHF.R.U64 R14, R15, UR6, R4.reuse ;  /* 0x000000060f0e7c19 */ /* 0x100fe40008001204 */
[----:B------:R-:W-:-:S03]  /*6980*/  SHF.R.U32.HI R21, RZ, UR6, R4 ;  /* 0x00000006ff157c19 */ /* 0x000fc60008011604 */
[----:B------:R-:W-:Y:S02]  /*6990*/  IMAD.MOV.U32 R4, RZ, RZ, R14 ;  /* 0x000000ffff047224 */ /* 0x000fe400078e000e */
[----:B------:R-:W-:Y:S01]  /*69a0*/  IMAD.MOV.U32 R5, RZ, RZ, R21 ;  /* 0x000000ffff057224 */ /* 0x000fe200078e0015 */
[----:B0-----:R-:W-:Y:S06]  /*69b0*/  @!P1 BRA `(.L_x_174) ;  /* 0x0000000000289947 */ /* 0x001fec0003800000 */
        /* <DEDUP_REMOVED lines=10> */
.L_x_174:
[----:B------:R-:W-:Y:S01]  /*6a60*/  ISETP.NE.AND P1, PT, R2, 0x1, PT ;  /* 0x000000010200780c */ /* 0x000fe20003f25270 */
[----:B------:R-:W-:Y:S01]  /*6a70*/  ULDC UR6, c[0x0][0x648] ;  /* 0x0001920000067ab9 */ /* 0x000fe20000000800 */
[----:B------:R-:W-:Y:S01]  /*6a80*/  LOP3.LUT R15, R15, UR5, RZ, 0xc0, !PT ;  /* 0x000000050f0f7c12 */ /* 0x000fe2000f8ec0ff */
[----:B-1----:R-:W-:Y:S01]  /*6a90*/  IMAD.MOV R20, RZ, RZ, -R20 ;  /* 0x000000ffff147224 */ /* 0x002fe200078e0a14 */
[----:B------:R-:W-:Y:S01]  /*6aa0*/  SHF.R.U64 R4, R4, UR6, R5 ;  /* 0x0000000604047c19 */ /* 0x000fe20008001205 */
[----:B------:R-:W-:Y:S01]  /*6ab0*/  ULDC UR6, c[0x0][0x638] ;  /* 0x00018e0000067ab9 */ /* 0x000fe20000000800 */
[----:B------:R-:W-:Y:S01]  /*6ac0*/  LOP3.LUT R13, R13, UR4, RZ, 0xc0, !PT ;  /* 0x000000040d0d7c12 */ /* 0x000fe2000f8ec0ff */
[----:B------:R-:W-:Y:S02]  /*6ad0*/  ULDC UR7, c[0x0][0x610] ;  /* 0x0001840000077ab9 */ /* 0x000fe40000000800 */
[----:B------:R-:W-:Y:S02]  /*6ae0*/  IMAD.MOV R5, RZ, RZ, -R4 ;  /* 0x000000ffff057224 */ /* 0x000fe400078e0a04 */
[----:B------:R-:W-:-:S02]  /*6af0*/  IMAD R15, R4, UR13, R15 ;  /* 0x0000000d040f7c24 */ /* 0x000fc4000f8e020f */
[----:B--2---:R-:W-:Y:S02]  /*6b00*/  @P1 IMAD R12, R18, R20, R11 ;  /* 0x00000014120c1224 */ /* 0x004fe400078e020b */
[----:B------:R-:W-:Y:S01]  /*6b10*/  IMAD R14, R5, UR6, R14 ;  /* 0x00000006050e7c24 */ /* 0x000fe2000f8e020e */
[----:B------:R-:W-:Y:S01]  /*6b20*/  ULDC UR6, c[0x0][0x600] ;  /* 0x0001800000067ab9 */ /* 0x000fe20000000800 */
[----:B------:R-:W-:Y:S02]  /*6b30*/  IMAD R12, R15, UR7, R12 ;  /* 0x000000070f0c7c24 */ /* 0x000fe4000f8e020c */
[----:B------:R-:W-:Y:S02]  /*6b40*/  IMAD R5, R14, UR6, R13 ;  /* 0x000000060e057c24 */ /* 0x000fe4000f8e020d */
[----:B------:R-:W-:-:S03]  /*6b50*/  IMAD.MOV.U32 R4, RZ, RZ, 0x1 ;  /* 0x00000001ff047424 */ /* 0x000fc600078e00ff */
[----:B------:R-:W-:Y:S02]  /*6b60*/  SEL R18, R5, R12, !P1 ;  /* 0x0000000c05127207 */ /* 0x000fe40004800000 */
[----:B------:R-:W-:-:S07]  /*6b70*/  SEL R22, R12, R5, !P1 ;  /* 0x000000050c167207 */ /* 0x000fce0004800000 */
.L_x_172:
[----:B------:R-:W-:Y:S05]  /*6b80*/  BSYNC B1 ;  /* 0x0000000000017941 */ /* 0x000fea0003800000 */
.L_x_171:
[----:B------:R-:W-:-:S13]  /*6b90*/  LOP3.LUT P1, RZ, R4, 0xff, RZ, 0xc0, !PT ;  /* 0x000000ff04ff7812 */ /* 0x000fda000782c0ff */
[----:B------:R-:W-:Y:S05]  /*6ba0*/  @P1 BRA `(.L_x_175) ;  /* 0xfffffff400101947 */ /* 0x000fea000383ffff */
[----:B------:R-:W-:Y:S05]  /*6bb0*/  BSYNC B0 ;  /* 0x0000000000007941 */ /* 0x000fea0003800000 */
.L_x_163:
[----:B------:R-:W-:-:S03]  /*6bc0*/  UMOV UR6, 0xffffffff ;  /* 0xffffffff00067882 */ /* 0x000fc60000000000 */
[----:B------:R-:W-:Y:S05]  /*6bd0*/  BRA.DIV UR6, `(.L_x_176) ;  /* 0x0000000606247947 */ /* 0x000fea000b800000 */
[----:B------:R-:W-:-:S13]  /*6be0*/  ELECT P6, URZ, PT ;  /* 0x00000000003f782f */ /* 0x000fda00038c0000 */
.L_x_191:
[----:B------:R-:W-:Y:S04]  /*6bf0*/  BSSY B0, `(.L_x_177) ;  /* 0x0000022000007945 */ /* 0x000fe80003800000 */
[----:B------:R-:W-:Y:S05]  /*6c00*/  @!P6 BRA `(.L_x_178) ;  /* 0x000000000080e947 */ /* 0x000fea0003800000 */
[----:B------:R-:W-:-:S04]  /*6c10*/  LOP3.LUT R23, R23, 0x2, RZ, 0xfc, !PT ;  /* 0x0000000217177812 */ /* 0x000fc800078efcff */
[----:B------:R-:W-:-:S13]  /*6c20*/  ISETP.NE.AND P0, PT, R23, 0x3, PT ;  /* 0x000000031700780c */ /* 0x000fda0003f05270 */
[----:B------:R-:W-:Y:S05]  /*6c30*/  @!P0 BRA `(.L_x_179) ;  /* 0x0000000000048947 */ /* 0x000fea0003800000 */
[----:B------:R-:W-:Y:S01]  /*6c40*/  BPT.TRAP 0x1 ;  /* 0x000000040000795c */ /* 0x000fe20000300000 */
.L_x_179:
[----:B------:R-:W0:Y:S01]  /*6c50*/  S2R R5, SR_CgaCtaId ;  /* 0x0000000000057919 */ /* 0x000e220000008800 */
[----:B------:R-:W-:Y:S02]  /*6c60*/  MOV R0, 0x400 ;  /* 0x0000040000007802 */ /* 0x000fe40000000f00 */
[----:B------:R-:W-:Y:S02]  /*6c70*/  SHF.L.U32 R2, R3, 0x1f, RZ ;  /* 0x0000001f03027819 */ /* 0x000fe400000006ff */
[----:B0-----:R-:W-:-:S05]  /*6c80*/  LEA R5, R5, R0, 0x18 ;  /* 0x0000000005057211 */ /* 0x001fca00078ec0ff */
[----:B------:R-:W-:-:S04]  /*6c90*/  VIADD R5, R5, 0x18 ;  /* 0x0000001805057836 */ /* 0x000fc80000000000 */
[C---:B------:R-:W-:Y:S02]  /*6ca0*/  IMAD R7, R8.reuse, 0x8, R5 ;  /* 0x0000000808077824 */ /* 0x040fe400078e0205 */
[----:B------:R-:W-:Y:S02]  /*6cb0*/  VIADD R8, R8, 0x1 ;  /* 0x0000000108087836 */ /* 0x000fe40000000000 */
[----:B------:R-:W0:Y:S03]  /*6cc0*/  SYNCS.PHASECHK.TRANS64.TRYWAIT P0, [R7+URZ], R2 ;  /* 0x00000002070075a7 */ /* 0x000e26000800017f */
[----:B------:R-:W-:-:S04]  /*6cd0*/  ISETP.NE.AND P1, PT, R8, 0x3, PT ;  /* 0x000000030800780c */ /* 0x000fc80003f25270 */
[----:B------:R-:W-:Y:S02]  /*6ce0*/  SEL R0, RZ, 0x1, P1 ;  /* 0x00000001ff007807 */ /* 0x000fe40000800000 */
[----:B------:R-:W-:Y:S02]  /*6cf0*/  SEL R8, R8, RZ, P1 ;  /* 0x000000ff08087207 */ /* 0x000fe40000800000 */
[----:B------:R-:W-:-:S03]  /*6d00*/  LOP3.LUT R9, R3, R0, RZ, 0x3c, !PT ;  /* 0x0000000003097212 */ /* 0x000fc600078e3cff */
[----:B------:R-:W-:Y:S01]  /*6d10*/  IMAD R4, R8, 0x8, R5 ;  /* 0x0000000808047824 */ /* 0x000fe200078e0205 */
[----:B------:R-:W-:Y:S01]  /*6d20*/  SHF.L.U32 R3, R9, 0x1f, RZ ;  /* 0x0000001f09037819 */ /* 0x000fe200000006ff */
[----:B0-----:R-:W-:Y:S06]  /*6d30*/  @!P0 BRA `(.L_x_180) ;  /* 0x0000000000ec8947 */ /* 0x001fec0003800000 */
.L_x_192:
[----:B------:R-:W1:Y:S01]  /*6d40*/  SYNCS.PHASECHK.TRANS64.TRYWAIT P0, [R4+URZ], R3 ;  /* 0x00000003040075a7 */ /* 0x000e62000800017f */
[----:B------:R-:W-:-:S05]  /*6d50*/  VIADD R0, R8, 0x1 ;  /* 0x0000000108007836 */ /* 0x000fca0000000000 */
[----:B------:R-:W-:-:S04]  /*6d60*/  ISETP.NE.AND P1, PT, R0, 0x3, PT ;  /* 0x000000030000780c */ /* 0x000fc80003f25270 */
[----:B0-----:R-:W-:Y:S02]  /*6d70*/  SEL R2, RZ, 0x1, P1 ;  /* 0x00000001ff027807 */ /* 0x001fe40000800000 */
[----:B------:R-:W-:Y:S02]  /*6d80*/  SEL R0, R0, RZ, P1 ;  /* 0x000000ff00007207 */ /* 0x000fe40000800000 */
[----:B------:R-:W-:Y:S01]  /*6d90*/  LOP3.LUT R2, R9, R2, RZ, 0x3c, !PT ;  /* 0x0000000209027212 */ /* 0x000fe200078e3cff */
[----:B-1----:R-:W-:Y:S06]  /*6da0*/  @!P0 BRA `(.L_x_181) ;  /* 0x0000000000e48947 */ /* 0x002fec0003800000 */
.L_x_193:
[----:B------:R-:W-:Y:S01]  /*6db0*/  IMAD R5, R0, 0x8, R5 ;  /* 0x0000000800057824 */ /* 0x000fe200078e0205 */
[----:B------:R-:W-:-:S07]  /*6dc0*/  SHF.L.U32 R0, R2, 0x1f, RZ ;  /* 0x0000001f02007819 */ /* 0x000fce00000006ff */
.L_x_182:
[----:B-1----:R1:W2:Y:S02]  /*6dd0*/  SYNCS.PHASECHK.TRANS64.TRYWAIT P0, [R5+URZ], R0 ;  /* 0x00000000050075a7 */ /* 0x0022a4000800017f */
[----:B--2---:R-:W-:Y:S05]  /*6de0*/  @!P0 NANOSLEEP.SYNCS 0x989680 ;  /* 0x009896800000895d */ /* 0x004fea0003900000 */
[----:B------:R-:W2:Y:S02]  /*6df0*/  @!P0 SYNCS.PHASECHK.TRANS64 P0, [R5+URZ], R0 ;  /* 0x00000000050085a7 */ /* 0x000ea4000800007f */
[----:B--2---:R-:W-:Y:S05]  /*6e00*/  @!P0 BRA `(.L_x_182) ;  /* 0xfffffffc00f08947 */ /* 0x004fea000383ffff */
.L_x_178:
[----:B------:R-:W-:Y:S05]  /*6e10*/  BSYNC B0 ;  /* 0x0000000000007941 */ /* 0x000fea0003800000 */
.L_x_177:
[----:B------:R-:W-:Y:S05]  /*6e20*/  EXIT ;  /* 0x000000000000794d */ /* 0x000fea0003800000 */
.L_x_15:
[----:B0-----:R-:W-:-:S04]  /*6e30*/  IMAD.U32 R3, RZ, RZ, UR43 ;  /* 0x0000002bff037e24 */ /* 0x001fc8000f8e00ff */
[----:B------:R0:W1:Y:S03]  /*6e40*/  SYNCS.PHASECHK.TRANS64.TRYWAIT P0, [R3+URZ+-0x8], R0 ;  /* 0xfffff800030075a7 */ /* 0x000066000800017f */
[----:B-1----:R-:W-:Y:S05]  /*6e50*/  @!P0 NANOSLEEP.SYNCS 0x989680 ;  /* 0x009896800000895d */ /* 0x002fea0003900000 */
[----:B------:R-:W1:Y:S02]  /*6e60*/  @!P0 SYNCS.PHASECHK.TRANS64 P0, [R3+URZ+-0x8], R0 ;  /* 0xfffff800030085a7 */ /* 0x000e64000800007f */
[----:B-1----:R-:W-:Y:S05]  /*6e70*/  @!P0 BRA `(.L_x_15) ;  /* 0xfffffffc00ec8947 */ /* 0x002fea000383ffff */
[----:B------:R-:W-:Y:S05]  /*6e80*/  BRA `(.L_x_183) ;  /* 0xffffffa400a87947 */ /* 0x000fea000383ffff */
.L_x_20:
[----:B-1----:R1:W2:Y:S02]  /*6e90*/  SYNCS.PHASECHK.TRANS64.TRYWAIT P1, [R3+URZ], R0 ;  /* 0x00000000030075a7 */ /* 0x0022a4000802017f */
[----:B--2---:R-:W-:Y:S05]  /*6ea0*/  @!P1 NANOSLEEP.SYNCS 0x989680 ;  /* 0x009896800000995d */ /* 0x004fea0003900000 */
[----:B------:R-:W2:Y:S02]  /*6eb0*/  @!P1 SYNCS.PHASECHK.TRANS64 P1, [R3+URZ], R0 ;  /* 0x00000000030095a7 */ /* 0x000ea4000802007f */
[----:B--2---:R-:W-:Y:S05]  /*6ec0*/  @!P1 BRA `(.L_x_20) ;  /* 0xfffffffc00f09947 */ /* 0x004fea000383ffff */
[----:B------:R-:W-:Y:S05]  /*6ed0*/  BRA `(.L_x_19) ;  /* 0xffffffa8001c7947 */ /* 0x000fea000383ffff */
.L_x_25:
[----:B-1----:R-:W-:-:S04]  /*6ee0*/  IMAD.U32 R4, RZ, RZ, UR8 ;  /* 0x00000008ff047e24 */ /* 0x002fc8000f8e00ff */
[----:B------:R1:W2:Y:S03]  /*6ef0*/  SYNCS.PHASECHK.TRANS64.TRYWAIT P1, [R4+URZ], R3 ;  /* 0x00000003040075a7 */ /* 0x0002a6000802017f */
[----:B--2---:R-:W-:Y:S05]  /*6f00*/  @!P1 NANOSLEEP.SYNCS 0x989680 ;  /* 0x009896800000995d */ /* 0x004fea0003900000 */
[----:B------:R-:W2:Y:S02]  /*6f10*/  @!P1 SYNCS.PHASECHK.TRANS64 P1, [R4+URZ], R3 ;  /* 0x00000003040095a7 */ /* 0x000ea4000802007f */
[----:B--2---:R-:W-:Y:S05]  /*6f20*/  @!P1 BRA `(.L_x_25) ;  /* 0xfffffffc00ec9947 */ /* 0x004fea000383ffff */
[----:B------:R-:W-:Y:S05]  /*6f30*/  BRA `(.L_x_24) ;  /* 0xffffffac005c7947 */ /* 0x000fea000383ffff */
.L_x_31:
[----:B0-----:R-:W-:-:S04]  /*6f40*/  IMAD.U32 R3, RZ, RZ, UR43 ;  /* 0x0000002bff037e24 */ /* 0x001fc8000f8e00ff */
[----:B------:R0:W1:Y:S03]  /*6f50*/  SYNCS.PHASECHK.TRANS64.TRYWAIT P0, [R3+URZ+0x8], R0 ;  /* 0x00000800030075a7 */ /* 0x000066000800017f */
[----:B-1----:R-:W-:Y:S05]  /*6f60*/  @!P0 NANOSLEEP.SYNCS 0x989680 ;  /* 0x009896800000895d */ /* 0x002fea0003900000 */
[----:B------:R-:W1:Y:S02]  /*6f70*/  @!P0 SYNCS.PHASECHK.TRANS64 P0, [R3+URZ+0x8], R0 ;  /* 0x00000800030085a7 */ /* 0x000e64000800007f */
[----:B-1----:R-:W-:Y:S05]  /*6f80*/  @!P0 BRA `(.L_x_31) ;  /* 0xfffffffc00ec8947 */ /* 0x002fea000383ffff */
[----:B------:R-:W-:Y:S05]  /*6f90*/  BRA `(.L_x_184) ;  /* 0xffffffb000f87947 */ /* 0x000fea000383ffff */
.L_x_164:
[----:B------:R-:W-:Y:S01]  /*6fa0*/  BSSY B1, `(.L_x_185) ;  /* 0x0000006000017945 */ /* 0x000fe20003800000 */
[----:B------:R-:W-:-:S07]  /*6fb0*/  IMAD.MOV.U32 R15, RZ, RZ, -0x1 ;  /* 0xffffffffff0f7424 */ /* 0x000fce00078e00ff */
[----:B-----5:R-:W-:Y:S05]  /*6fc0*/  WARPSYNC.COLLECTIVE R15, `(.L_x_186) ;  /* 0x000000000f0c7348 */ /* 0x020fea0003c00000 */
[----:B------:R-:W-:Y:S02]  /*6fd0*/  ELECT P6, UR62, PT ;  /* 0x00000000003e782f */ /* 0x000fe400038c0000 */
[----:B------:R-:W-:Y:S01]  /*6fe0*/  MOV R14, UR62 ;  /* 0x0000003e000e7c02 */ /* 0x000fe20008000f00 */
[----:B-----5:R-:W-:Y:S10]  /*6ff0*/  ENDCOLLECTIVE ;  /* 0x000000000000791b */ /* 0x020ff40003800000 */
.L_x_186:
[----:B------:R-:W-:Y:S05]  /*7000*/  BSYNC B1 ;  /* 0x0000000000017941 */ /* 0x000fea0003800000 */
.L_x_185:
[----:B------:R-:W-:Y:S05]  /*7010*/  BRA `(.L_x_187) ;  /* 0xfffffff000007947 */ /* 0x000fea000383ffff */
.L_x_167:
[----:B-1----:R1:W2:Y:S02]  /*7020*/  SYNCS.PHASECHK.TRANS64.TRYWAIT P1, [R11+URZ+0x18], R6 ;  /* 0x000018060b0075a7 */ /* 0x0022a4000802017f */
[----:B--2---:R-:W-:Y:S05]  /*7030*/  @!P1 NANOSLEEP.SYNCS 0x989680 ;  /* 0x009896800000995d */ /* 0x004fea0003900000 */
[----:B------:R-:W2:Y:S02]  /*7040*/  @!P1 SYNCS.PHASECHK.TRANS64 P1, [R11+URZ+0x18], R6 ;  /* 0x000018060b0095a7 */ /* 0x000ea4000802007f */
[----:B--2---:R-:W-:Y:S05]  /*7050*/  @!P1 BRA `(.L_x_167) ;  /* 0xfffffffc00f09947 */ /* 0x004fea000383ffff */
[----:B------:R-:W-:Y:S05]  /*7060*/  BRA `(.L_x_188) ;  /* 0xfffffff000347947 */ /* 0x000fea000383ffff */
.L_x_176:
[----:B------:R-:W-:Y:S01]  /*7070*/  BSSY B0, `(.L_x_189) ;  /* 0x0000006000007945 */ /* 0x000fe20003800000 */
[----:B------:R-:W-:-:S07]  /*7080*/  IMAD.MOV.U32 R15, RZ, RZ, -0x1 ;  /* 0xffffffffff0f7424 */ /* 0x000fce00078e00ff */
[----:B-----5:R-:W-:Y:S05]  /*7090*/  WARPSYNC.COLLECTIVE R15, `(.L_x_190) ;  /* 0x000000000f0c7348 */ /* 0x020fea0003c00000 */
[----:B------:R-:W-:Y:S02]  /*70a0*/  ELECT P6, UR62, PT ;  /* 0x00000000003e782f */ /* 0x000fe400038c0000 */
[----:B------:R-:W-:Y:S01]  /*70b0*/  MOV R14, UR62 ;  /* 0x0000003e000e7c02 */ /* 0x000fe20008000f00 */
[----:B-----5:R-:W-:Y:S10]  /*70c0*/  ENDCOLLECTIVE ;  /* 0x000000000000791b */ /* 0x020ff40003800000 */
.L_x_190:
[----:B------:R-:W-:Y:S05]  /*70d0*/  BSYNC B0 ;  /* 0x0000000000007941 */ /* 0x000fea0003800000 */
.L_x_189:
[----:B------:R-:W-:Y:S05]  /*70e0*/  BRA `(.L_x_191) ;  /* 0xfffffff800c07947 */ /* 0x000fea000383ffff */
.L_x_180:
[----:B0-----:R0:W1:Y:S02]  /*70f0*/  SYNCS.PHASECHK.TRANS64.TRYWAIT P0, [R7+URZ], R2 ;  /* 0x00000002070075a7 */ /* 0x001064000800017f */
[----:B-1----:R-:W-:Y:S05]  /*7100*/  @!P0 NANOSLEEP.SYNCS 0x989680 ;  /* 0x009896800000895d */ /* 0x002fea0003900000 */
[----:B------:R-:W1:Y:S02]  /*7110*/  @!P0 SYNCS.PHASECHK.TRANS64 P0, [R7+URZ], R2 ;  /* 0x00000002070085a7 */ /* 0x000e64000800007f */
[----:B-1----:R-:W-:Y:S05]  /*7120*/  @!P0 BRA `(.L_x_180) ;  /* 0xfffffffc00f08947 */ /* 0x002fea000383ffff */
[----:B------:R-:W-:Y:S05]  /*7130*/  BRA `(.L_x_192) ;  /* 0xfffffffc00007947 */ /* 0x000fea000383ffff */
.L_x_181:
[----:B0-----:R0:W1:Y:S02]  /*7140*/  SYNCS.PHASECHK.TRANS64.TRYWAIT P0, [R4+URZ], R3 ;  /* 0x00000003040075a7 */ /* 0x001064000800017f */
[----:B-1----:R-:W-:Y:S05]  /*7150*/  @!P0 NANOSLEEP.SYNCS 0x989680 ;  /* 0x009896800000895d */ /* 0x002fea0003900000 */
[----:B------:R-:W1:Y:S02]  /*7160*/  @!P0 SYNCS.PHASECHK.TRANS64 P0, [R4+URZ], R3 ;  /* 0x00000003040085a7 */ /* 0x000e64000800007f */
[----:B-1----:R-:W-:Y:S05]  /*7170*/  @!P0 BRA `(.L_x_181) ;  /* 0xfffffffc00f08947 */ /* 0x002fea000383ffff */
[----:B------:R-:W-:Y:S05]  /*7180*/  BRA `(.L_x_193) ;  /* 0xfffffffc00087947 */ /* 0x000fea000383ffff */
.L_x_194:
[----:B------:R-:W-:-:S00]  /*7190*/  BRA `(.L_x_194) ;  /* 0xfffffffc00fc7947 */ /* 0x000fc0000383ffff */
[----:B------:R-:W-:-:S00]  /*71a0*/  NOP ;  /* 0x0000000000007918 */ /* 0x000fc00000000000 */
        /* <DEDUP_REMOVED lines=13> */
.L_x_195:


//--------------------- .nv.global.init           --------------------------
	.section	.nv.global.init,"aw",@progbits
.nv.global.init:
	.type		$str$22,@object
	.size		$str$22,($str$23 - $str$22)
$str$22:
        /*0000*/ 	.byte	0x6b, 0x5f, 0x74, 0x69, 0x6c, 0x65, 0x5f, 0x63, 0x6f, 0x75, 0x6e, 0x74, 0x20, 0x3e, 0x3d, 0x20
        /*0010*/ 	.byte	0x31, 0x00
	.type		$str$23,@object
	.size		$str$23,(__unnamed_1 - $str$23)
$str$23:
        /*0012*/ 	.byte	0x2f, 0x74, 0x6d, 0x70, 0x2f, 0x63, 0x75, 0x74, 0x6c, 0x61, 0x73, 0x73, 0x5f, 0x73, 0x77, 0x65
        /*0022*/ 	.byte	0x65, 0x70, 0x5f, 0x73, 0x72, 0x63, 0x2f, 0x69, 0x6e, 0x63, 0x6c, 0x75, 0x64, 0x65, 0x2f, 0x63
        /*0032*/ 	.byte	0x75, 0x74, 0x6c, 0x61, 0x73, 0x73, 0x2f, 0x67, 0x65, 0x6d, 0x6d, 0x2f, 0x63, 0x6f, 0x6c, 0x6c
        /*0042*/ 	.byte	0x65, 0x63, 0x74, 0x69, 0x76, 0x65, 0x2f, 0x73, 0x6d, 0x39, 0x30, 0x5f, 0x6d, 0x6d, 0x61, 0x5f
        /*0052*/ 	.byte	0x74, 0x6d, 0x61, 0x5f, 0x67, 0x6d, 0x6d, 0x61, 0x5f, 0x73, 0x73, 0x5f, 0x77, 0x61, 0x72, 0x70
        /*0062*/ 	.byte	0x73, 0x70, 0x65, 0x63, 0x69, 0x61, 0x6c, 0x69, 0x7a, 0x65, 0x64, 0x2e, 0x68, 0x70, 0x70, 0x00
	.type		__unnamed_1,@object
	.size		__unnamed_1,(.L_0 - __unnamed_1)
__unnamed_1:
        /*0072*/ 	.byte	0x76, 0x6f, 0x69, 0x64, 0x20, 0x63, 0x75, 0x74, 0x6c, 0x61, 0x73, 0x73, 0x3a, 0x3a, 0x67, 0x65
        /* <DEDUP_REMOVED lines=174> */
        /*0b62*/ 	.byte	0x75, 0x74, 0x65, 0x3a, 0x3a, 0x69, 0x64, 0x65, 0x6e, 0x74, 0x69, 0x74, 0x79, 0x5d, 0x00
.L_0:


//--------------------- .nv.shared._ZN7cutlass13device_kernelINS_4gemm6kernel13GemmUniversalIN4cute5tupleIJiiiiEEENS1_10collective13CollectiveMmaINS1_34MainloopSm90TmaGmmaWarpSpecializedILi3ENS5_IJNS4_1CILi1EEESB_SB_EEENS1_32KernelTmaWarpSpecializedPingpongEEENS5_IJNSA_ILi64EEENSA_ILi128EEESF_EEEfNS5_IJlSB_lEEEfSI_NS4_8TiledMMAINS4_8MMA_AtomIJNS4_4SM904GMMA30MMA_64x128x8_F32TF32TF32_SS_TNILNSM_7ScaleInE1ELSO_1EEEEEENS4_6LayoutISC_NS5_IJNSA_ILi0EEESS_SS_EEEEENS5_IJNS4_10UnderscoreESV_SV_EEEEENS4_13SM90_TMA_LOADENS4_14ComposedLayoutINS4_7SwizzleILi3ELi4ELi3EEENS4_18smem_ptr_flag_bitsILi32EEENSR_INS5_IJNSA_ILi8EEENSA_ILi32EEEEEENS5_IJS15_SB_EEEEEEEvNS4_8identityESY_S19_vS1A_EENS_8epilogue10collective6detail29Sm90TmaWarpSpecializedAdapterINS1D_15DefaultEpilogueIfSI_SI_NS1C_6thread17LinearCombinationIfLi1EffLNS1H_9ScaleType4KindE0ELNS_15FloatRoundStyleE2EfEENS1_15EpilogueDefaultEEEEEvvEEEEvNT_6ParamsE --------------------------
	.section	.nv.shared._ZN7cutlass13device_kernelINS_4gemm6kernel13GemmUniversalIN4cute5tupleIJiiiiEEENS1_10collective13CollectiveMmaINS1_34MainloopSm90TmaGmmaWarpSpecializedILi3ENS5_IJNS4_1CILi1EEESB_SB_EEENS1_32KernelTmaWarpSpecializedPingpongEEENS5_IJNSA_ILi64EEENSA_ILi128EEESF_EEEfNS5_IJlSB_lEEEfSI_NS4_8TiledMMAINS4_8MMA_AtomIJNS4_4SM904GMMA30MMA_64x128x8_F32TF32TF32_SS_TNILNSM_7ScaleInE1ELSO_1EEEEEENS4_6LayoutISC_NS5_IJNSA_ILi0EEESS_SS_EEEEENS5_IJNS4_10UnderscoreESV_SV_EEEEENS4_13SM90_TMA_LOADENS4_14ComposedLayoutINS4_7SwizzleILi3ELi4ELi3EEENS4_18smem_ptr_flag_bitsILi32EEENSR_INS5_IJNSA_ILi8EEENSA_ILi32EEEEEENS5_IJS15_SB_EEEEEEEvNS4_8identityESY_S19_vS1A_EENS_8epilogue10collective6detail29Sm90TmaWarpSpecializedAdapterINS1D_15DefaultEpilogueIfSI_SI_NS1C_6thread17LinearCombinationIfLi1EffLNS1H_9ScaleType4KindE0ELNS_15FloatRoundStyleE2EfEENS1_15EpilogueDefaultEEEEEvvEEEEvNT_6ParamsE,"aw",@nobits
	.sectionflags	@""
	.align	16
	.zero		1024


//--------------------- .nv.shared.reserved.0     --------------------------
	.section	.nv.shared.reserved.0,"aw",@nobits
	.weak		__nv_reservedSMEM_offset_0_alias
	.size		__nv_reservedSMEM_offset_0_alias, 0, 0
	.other		__nv_reservedSMEM_offset_0_alias,@"STO_CUDA_RESERVED_SHARED STV_DEFAULT"
__nv_reservedSMEM_offset_0_alias:
	.zero		0


//--------------------- .nv.global                --------------------------
	.section	.nv.global,"aw",@nobits
.nv.global:
	.type		_ZN40_INTERNAL_eac9d0d3_4_k_cu_06ef3de0_183334cute1_E,@object
	.size		_ZN40_INTERNAL_eac9d0d3_4_k_cu_06ef3de0_183334cute1_E,(_ZN40_INTERNAL_eac9d0d3_4_k_cu_06ef3de0_183334cuda3std3__45__cpo6cbeginE - _ZN40_INTERNAL_eac9d0d3_4_k_cu_06ef3de0_183334cute1_E)
_ZN40_INTERNAL_eac9d0d3_4_k_cu_06ef3de0_183334cute1_E:
	.zero		1
	.type		_ZN40_INTERNAL_eac9d0d3_4_k_cu_06ef3de0_183334cuda3std3__45__cpo6cbeginE,@object
	.size		_ZN40_INTERNAL_eac9d0d3_4_k_cu_06ef3de0_183334cuda3std3__45__cpo6cbeginE,(_ZN40_INTERNAL_eac9d0d3_4_k_cu_06ef3de0_183334cuda3std3__48in_placeE - _ZN40_INTERNAL_eac9d0d3_4_k_cu_06ef3de0_183334cuda3std3__45__cpo6cbeginE)
_ZN40_INTERNAL_eac9d0d3_4_k_cu_06ef3de0_183334cuda3std3__45__cpo6cbeginE:
	.zero		1
	.type		_ZN40_INTERNAL_eac9d0d3_4_k_cu_06ef3de0_183334cuda3std3__48in_placeE,@object
	.size		_ZN40_INTERNAL_eac9d0d3_4_k_cu_06ef3de0_183334cuda3std3__48in_placeE,(_ZN40_INTERNAL_eac9d0d3_4_k_cu_06ef3de0_183334cuda3std6ranges3__45__cpo9iter_moveE - _ZN40_INTERNAL_eac9d0d3_4_k_cu_06ef3de0_183334cuda3std3__48in_placeE)
_ZN40_INTERNAL_eac9d0d3_4_k_cu_06ef3de0_183334cuda3std3__48in_placeE:
	.zero		1
	.type		_ZN40_INTERNAL_eac9d0d3_4_k_cu_06ef3de0_183334cuda3std6ranges3__45__cpo9iter_moveE,@object
	.size		_ZN40_INTERNAL_eac9d0d3_4_k_cu_06ef3de0_183334cuda3std6ranges3__45__cpo9iter_moveE,(_ZN40_INTERNAL_eac9d0d3_4_k_cu_06ef3de0_183334cuda3std3__45__cpo5beginE - _ZN40_INTERNAL_eac9d0d3_4_k_cu_06ef3de0_183334cuda3std6ranges3__45__cpo9iter_moveE)
_ZN40_INTERNAL_eac9d0d3_4_k_cu_06ef3de0_183334cuda3std6ranges3__45__cpo9iter_moveE:
	.zero		1
	.type		_ZN40_INTERNAL_eac9d0d3_4_k_cu_06ef3de0_183334cuda3std3__45__cpo5beginE,@object
	.size		_ZN40_INTERNAL_eac9d0d3_4_k_cu_06ef3de0_183334cuda3std3__45__cpo5beginE,(_ZN40_INTERNAL_eac9d0d3_4_k_cu_06ef3de0_183334cuda3std3__442_GLOBAL__N__eac9d0d3_4_k_cu_06ef3de0_183336ignoreE - _ZN40_INTERNAL_eac9d0d3_4_k_cu_06ef3de0_183334cuda3std3__45__cpo5beginE)
_ZN40_INTERNAL_eac9d0d3_4_k_cu_06ef3de0_183334cuda3std3__45__cpo5beginE:
	.zero		1
	.type		_ZN40_INTERNAL_eac9d0d3_4_k_cu_06ef3de0_183334cuda3std3__442_GLOBAL__N__eac9d0d3_4_k_cu_06ef3de0_183336ignoreE,@object
	.size		_ZN40_INTERNAL_eac9d0d3_4_k_cu_06ef3de0_183334cuda3std3__442_GLOBAL__N__eac9d0d3_4_k_cu_06ef3de0_183336ignoreE,(_ZN40_INTERNAL_eac9d0d3_4_k_cu_06ef3de0_183334cute7productE - _ZN40_INTERNAL_eac9d0d3_4_k_cu_06ef3de0_183334cuda3std3__442_GLOBAL__N__eac9d0d3_4_k_cu_06ef3de0_183336ignoreE)
_ZN40_INTERNAL_eac9d0d3_4_k_cu_06ef3de0_183334cuda3std3__442_GLOBAL__N__eac9d0d3_4_k_cu_06ef3de0_183336ignoreE:
	.zero		1
	.type		_ZN40_INTERNAL_eac9d0d3_4_k_cu_06ef3de0_183334cute7productE,@object
	.size		_ZN40_INTERNAL_eac9d0d3_4_k_cu_06ef3de0_183334cute7productE,(_ZN40_INTERNAL_eac9d0d3_4_k_cu_06ef3de0_183334cuda3std3__45__cpo3endE - _ZN40_INTERNAL_eac9d0d3_4_k_cu_06ef3de0_183334cute7productE)
_ZN40_INTERNAL_eac9d0d3_4_k_cu_06ef3de0_183334cute7productE:
	.zero		1
	.type		_ZN40_INTERNAL_eac9d0d3_4_k_cu_06ef3de0_183334cuda3std3__45__cpo3endE,@object
	.size		_ZN40_INTERNAL_eac9d0d3_4_k_cu_06ef3de0_183334cuda3std3__45__cpo3endE,(_ZN40_INTERNAL_eac9d0d3_4_k_cu_06ef3de0_183334cuda3std3__419piecewise_constructE - _ZN40_INTERNAL_eac9d0d3_4_k_cu_06ef3de0_183334cuda3std3__45__cpo3endE)
_ZN40_INTERNAL_eac9d0d3_4_k_cu_06ef3de0_183334cuda3std3__45__cpo3endE:
	.zero		1
	.type		_ZN40_INTERNAL_eac9d0d3_4_k_cu_06ef3de0_183334cuda3std3__419piecewise_constructE,@object
	.size		_ZN40_INTERNAL_eac9d0d3_4_k_cu_06ef3de0_183334cuda3std3__419piecewise_constructE,(_ZN40_INTERNAL_eac9d0d3_4_k_cu_06ef3de0_183334cuda3std3__45__cpo4cendE - _ZN40_INTERNAL_eac9d0d3_4_k_cu_06ef3de0_183334cuda3std3__419piecewise_constructE)
_ZN40_INTERNAL_eac9d0d3_4_k_cu_06ef3de0_183334cuda3std3__419piecewise_constructE:
	.zero		1
	.type		_ZN40_INTERNAL_eac9d0d3_4_k_cu_06ef3de0_183334cuda3std3__45__cpo4cendE,@object
	.size		_ZN40_INTERNAL_eac9d0d3_4_k_cu_06ef3de0_183334cuda3std3__45__cpo4cendE,(_ZN40_INTERNAL_eac9d0d3_4_k_cu_06ef3de0_183334cuda3std6ranges3__45__cpo4swapE - _ZN40_INTERNAL_eac9d0d3_4_k_cu_06ef3de0_183334cuda3std3__45__cpo4cendE)
_ZN40_INTERNAL_eac9d0d3_4_k_cu_06ef3de0_183334cuda3std3__45__cpo4cendE:
	.zero		1
	.type		_ZN40_INTERNAL_eac9d0d3_4_k_cu_06ef3de0_183334cuda3std6ranges3__45__cpo4swapE,@object
	.size		_ZN40_INTERNAL_eac9d0d3_4_k_cu_06ef3de0_183334cuda3std6ranges3__45__cpo4swapE,(.L_8 - _ZN40_INTERNAL_eac9d0d3_4_k_cu_06ef3de0_183334cuda3std6ranges3__45__cpo4swapE)
_ZN40_INTERNAL_eac9d0d3_4_k_cu_06ef3de0_183334cuda3std6ranges3__45__cpo4swapE:
	.zero		1
.L_8:


//--------------------- .nv.constant0._ZN7cutlass13device_kernelINS_4gemm6kernel13GemmUniversalIN4cute5tupleIJiiiiEEENS1_10collective13CollectiveMmaINS1_34MainloopSm90TmaGmmaWarpSpecializedILi3ENS5_IJNS4_1CILi1EEESB_SB_EEENS1_32KernelTmaWarpSpecializedPingpongEEENS5_IJNSA_ILi64EEENSA_ILi128EEESF_EEEfNS5_IJlSB_lEEEfSI_NS4_8TiledMMAINS4_8MMA_AtomIJNS4_4SM904GMMA30MMA_64x128x8_F32TF32TF32_SS_TNILNSM_7ScaleInE1ELSO_1EEEEEENS4_6LayoutISC_NS5_IJNSA_ILi0EEESS_SS_EEEEENS5_IJNS4_10UnderscoreESV_SV_EEEEENS4_13SM90_TMA_LOADENS4_14ComposedLayoutINS4_7SwizzleILi3ELi4ELi3EEENS4_18smem_ptr_flag_bitsILi32EEENSR_INS5_IJNSA_ILi8EEENSA_ILi32EEEEEENS5_IJS15_SB_EEEEEEEvNS4_8identityESY_S19_vS1A_EENS_8epilogue10collective6detail29Sm90TmaWarpSpecializedAdapterINS1D_15DefaultEpilogueIfSI_SI_NS1C_6thread17LinearCombinationIfLi1EffLNS1H_9ScaleType4KindE0ELNS_15FloatRoundStyleE2EfEENS1_15EpilogueDefaultEEEEEvvEEEEvNT_6ParamsE --------------------------
	.section	.nv.constant0._ZN7cutlass13device_kernelINS_4gemm6kernel13GemmUniversalIN4cute5tupleIJiiiiEEENS1_10collective13CollectiveMmaINS1_34MainloopSm90TmaGmmaWarpSpecializedILi3ENS5_IJNS4_1CILi1EEESB_SB_EEENS1_32KernelTmaWarpSpecializedPingpongEEENS5_IJNSA_ILi64EEENSA_ILi128EEESF_EEEfNS5_IJlSB_lEEEfSI_NS4_8TiledMMAINS4_8MMA_AtomIJNS4_4SM904GMMA30MMA_64x128x8_F32TF32TF32_SS_TNILNSM_7ScaleInE1ELSO_1EEEEEENS4_6LayoutISC_NS5_IJNSA_ILi0EEESS_SS_EEEEENS5_IJNS4_10UnderscoreESV_SV_EEEEENS4_13SM90_TMA_LOADENS4_14ComposedLayoutINS4_7SwizzleILi3ELi4ELi3EEENS4_18smem_ptr_flag_bitsILi32EEENSR_INS5_IJNSA_ILi8EEENSA_ILi32EEEEEENS5_IJS15_SB_EEEEEEEvNS4_8identityESY_S19_vS1A_EENS_8epilogue10collective6detail29Sm90TmaWarpSpecializedAdapterINS1D_15DefaultEpilogueIfSI_SI_NS1C_6thread17LinearCombinationIfLi1EffLNS1H_9ScaleType4KindE0ELNS_15FloatRoundStyleE2EfEENS1_15EpilogueDefaultEEEEEvvEEEEvNT_6ParamsE,"a",@progbits
	.sectionflags	@""
	.align	4
.nv.constant0._ZN7cutlass13device_kernelINS_4gemm6kernel13GemmUniversalIN4cute5tupleIJiiiiEEENS1_10collective13CollectiveMmaINS1_34MainloopSm90TmaGmmaWarpSpecializedILi3ENS5_IJNS4_1CILi1EEESB_SB_EEENS1_32KernelTmaWarpSpecializedPingpongEEENS5_IJNSA_ILi64EEENSA_ILi128EEESF_EEEfNS5_IJlSB_lEEEfSI_NS4_8TiledMMAINS4_8MMA_AtomIJNS4_4SM904GMMA30MMA_64x128x8_F32TF32TF32_SS_TNILNSM_7ScaleInE1ELSO_1EEEEEENS4_6LayoutISC_NS5_IJNSA_ILi0EEESS_SS_EEEEENS5_IJNS4_10UnderscoreESV_SV_EEEEENS4_13SM90_TMA_LOADENS4_14ComposedLayoutINS4_7SwizzleILi3ELi4ELi3EEENS4_18smem_ptr_flag_bitsILi32EEENSR_INS5_IJNSA_ILi8EEENSA_ILi32EEEEEENS5_IJS15_SB_EEEEEEEvNS4_8identityESY_S19_vS1A_EENS_8epilogue10collective6detail29Sm90TmaWarpSpecializedAdapterINS1D_15DefaultEpilogueIfSI_SI_NS1C_6thread17LinearCombinationIfLi1EffLNS1H_9ScaleType4KindE0ELNS_15FloatRoundStyleE2EfEENS1_15EpilogueDefaultEEEEEvvEEEEvNT_6ParamsE:
	.zero		1664


//--------------------- SYMBOLS --------------------------

	.type		.nv.reservedSmem.offset0,@object
	.size		.nv.reservedSmem.offset0,0x4
	.type		__assertfail,@function
